//
// Generated by NVIDIA NVVM Compiler
//
// Compiler Build ID: CL-36424714
// Cuda compilation tools, release 13.0, V13.0.88
// Based on NVVM 20.0.0
//

.version 9.0
.target sm_100
.address_size 64

	// .globl	_Z19intra_tile_labelingPKhjPj
// _ZZ19intra_tile_labelingPKhjPjE5found has been demoted
// _ZZ15stitching_tilesILj32EEvPjjjE5cc_nn has been demoted
// _ZZ15stitching_tilesILj32EEvPjjjE5nn_ss has been demoted
// _ZZ15stitching_tilesILj32EEvPjjjE5cc_ww has been demoted
// _ZZ15stitching_tilesILj32EEvPjjjE5ww_ee has been demoted
// _ZZ15stitching_tilesILj32EEvPjjjE5__old has been demoted
// _ZZ15stitching_tilesILj32EEvPjjjE5_min_ has been demoted
// _ZZ16root_equivalenceILj32EEvPjjjE5cc_nn has been demoted
// _ZZ16root_equivalenceILj32EEvPjjjE5nn_ss has been demoted
// _ZZ16root_equivalenceILj32EEvPjjjE5cc_ww has been demoted
// _ZZ16root_equivalenceILj32EEvPjjjE5ww_ee has been demoted
// _ZZ16root_equivalenceILj32EEvPjjjE5cc_ss has been demoted
// _ZZ16root_equivalenceILj32EEvPjjjE5ss_nn has been demoted
// _ZZ16root_equivalenceILj32EEvPjjjE5cc_ee has been demoted
// _ZZ16root_equivalenceILj32EEvPjjjE5ee_ww has been demoted
.extern .shared .align 16 .b8 lab_mat_sh[];

.visible .entry _Z19intra_tile_labelingPKhjPj(
	.param .u64 .ptr .align 1 _Z19intra_tile_labelingPKhjPj_param_0,
	.param .u32 _Z19intra_tile_labelingPKhjPj_param_1,
	.param .u64 .ptr .align 1 _Z19intra_tile_labelingPKhjPj_param_2
)
{
	.reg .pred 	%p<35>;
	.reg .b16 	%rs<12>;
	.reg .b32 	%r<52>;
	.reg .b64 	%rd<9>;
	// demoted variable
	.shared .align 1 .u8 _ZZ19intra_tile_labelingPKhjPjE5found;
	ld.param.u64 	%rd1, [_Z19intra_tile_labelingPKhjPj_param_0];
	ld.param.u32 	%r21, [_Z19intra_tile_labelingPKhjPj_param_1];
	ld.param.u64 	%rd2, [_Z19intra_tile_labelingPKhjPj_param_2];
	mov.u32 	%r1, %tid.y;
	mov.u32 	%r2, %tid.x;
	mov.u32 	%r3, %ntid.x;
	mov.u32 	%r22, %ntid.y;
	mov.u32 	%r23, %ctaid.x;
	mov.u32 	%r24, %ctaid.y;
	mov.u32 	%r25, %nctaid.x;
	mov.u32 	%r26, %nctaid.y;
	mad.lo.s32 	%r27, %r25, %r24, %r23;
	mul.lo.s32 	%r4, %r3, %r1;
	add.s32 	%r5, %r4, %r2;
	add.s32 	%r6, %r3, -1;
	div.u32 	%r28, %r27, %r25;
	mul.lo.s32 	%r29, %r28, %r25;
	sub.s32 	%r30, %r27, %r29;
	add.s32 	%r7, %r22, -1;
	mad.lo.s32 	%r31, %r28, %r7, %r1;
	mad.lo.s32 	%r32, %r30, %r6, %r2;
	mad.lo.s32 	%r8, %r31, %r21, %r32;
	mul.lo.s32 	%r33, %r22, %r3;
	mad.lo.s32 	%r9, %r33, %r27, %r5;
	mul.lo.s32 	%r34, %r25, %r26;
	setp.ge.u32 	%p4, %r27, %r34;
	@%p4 bra 	$L__BB0_36;
	cvta.to.global.u64 	%rd3, %rd1;
	shl.b32 	%r35, %r5, 2;
	mov.u32 	%r36, lab_mat_sh;
	add.s32 	%r10, %r36, %r35;
	cvt.u64.u32 	%rd4, %r8;
	add.s64 	%rd5, %rd3, %rd4;
	ld.global.u8 	%rs1, [%rd5];
	setp.eq.s16 	%p5, %rs1, 1;
	selp.b32 	%r37, %r9, 0, %p5;
	st.shared.u32 	[%r10], %r37;
	bar.sync 	0;
	setp.ne.s32 	%p6, %r2, 0;
	setp.ne.s32 	%p7, %r1, 0;
	and.pred  	%p1, %p6, %p7;
	sub.s32 	%r39, %r4, %r3;
	add.s32 	%r40, %r2, %r39;
	shl.b32 	%r41, %r40, 2;
	add.s32 	%r11, %r36, %r41;
	setp.lt.u32 	%p8, %r2, %r6;
	and.pred  	%p2, %p7, %p8;
	setp.lt.u32 	%p9, %r1, %r7;
	and.pred  	%p3, %p6, %p9;
	shl.b32 	%r42, %r3, 2;
	add.s32 	%r12, %r10, %r42;
	not.pred 	%p10, %p1;
	not.pred 	%p16, %p2;
	not.pred 	%p25, %p3;
$L__BB0_2:
	mov.b16 	%rs2, 0;
	st.shared.u8 	[_ZZ19intra_tile_labelingPKhjPjE5found], %rs2;
	@%p10 bra 	$L__BB0_6;
	ld.shared.u32 	%r13, [%r11+-4];
	setp.eq.s32 	%p12, %r13, 0;
	@%p12 bra 	$L__BB0_7;
	ld.shared.u32 	%r43, [%r10];
	setp.ge.u32 	%p13, %r13, %r43;
	@%p13 bra 	$L__BB0_7;
	st.shared.u32 	[%r10], %r13;
	mov.b16 	%rs3, 1;
	st.shared.u8 	[_ZZ19intra_tile_labelingPKhjPjE5found], %rs3;
	bra.uni 	$L__BB0_7;
$L__BB0_6:
	setp.eq.s32 	%p11, %r1, 0;
	@%p11 bra 	$L__BB0_10;
$L__BB0_7:
	ld.shared.u32 	%r14, [%r11];
	setp.eq.s32 	%p14, %r14, 0;
	@%p14 bra 	$L__BB0_10;
	ld.shared.u32 	%r44, [%r10];
	setp.ge.u32 	%p15, %r14, %r44;
	@%p15 bra 	$L__BB0_10;
	st.shared.u32 	[%r10], %r14;
	mov.b16 	%rs4, 1;
	st.shared.u8 	[_ZZ19intra_tile_labelingPKhjPjE5found], %rs4;
$L__BB0_10:
	@%p16 bra 	$L__BB0_14;
	ld.shared.u32 	%r15, [%r11+4];
	setp.eq.s32 	%p17, %r15, 0;
	@%p17 bra 	$L__BB0_14;
	ld.shared.u32 	%r45, [%r10];
	setp.ge.u32 	%p18, %r15, %r45;
	@%p18 bra 	$L__BB0_14;
	st.shared.u32 	[%r10], %r15;
	mov.b16 	%rs5, 1;
	st.shared.u8 	[_ZZ19intra_tile_labelingPKhjPjE5found], %rs5;
$L__BB0_14:
	setp.eq.s32 	%p19, %r2, 0;
	@%p19 bra 	$L__BB0_18;
	ld.shared.u32 	%r16, [%r10+-4];
	setp.eq.s32 	%p20, %r16, 0;
	@%p20 bra 	$L__BB0_18;
	ld.shared.u32 	%r46, [%r10];
	setp.ge.u32 	%p21, %r16, %r46;
	@%p21 bra 	$L__BB0_18;
	st.shared.u32 	[%r10], %r16;
	mov.b16 	%rs6, 1;
	st.shared.u8 	[_ZZ19intra_tile_labelingPKhjPjE5found], %rs6;
$L__BB0_18:
	setp.ge.u32 	%p22, %r2, %r6;
	@%p22 bra 	$L__BB0_22;
	ld.shared.u32 	%r17, [%r10+4];
	setp.eq.s32 	%p23, %r17, 0;
	@%p23 bra 	$L__BB0_22;
	ld.shared.u32 	%r47, [%r10];
	setp.ge.u32 	%p24, %r17, %r47;
	@%p24 bra 	$L__BB0_22;
	st.shared.u32 	[%r10], %r17;
	mov.b16 	%rs7, 1;
	st.shared.u8 	[_ZZ19intra_tile_labelingPKhjPjE5found], %rs7;
$L__BB0_22:
	@%p25 bra 	$L__BB0_26;
	ld.shared.u32 	%r18, [%r12+-4];
	setp.eq.s32 	%p26, %r18, 0;
	@%p26 bra 	$L__BB0_26;
	ld.shared.u32 	%r48, [%r10];
	setp.ge.u32 	%p27, %r18, %r48;
	@%p27 bra 	$L__BB0_26;
	st.shared.u32 	[%r10], %r18;
	mov.b16 	%rs8, 1;
	st.shared.u8 	[_ZZ19intra_tile_labelingPKhjPjE5found], %rs8;
$L__BB0_26:
	setp.ge.u32 	%p28, %r1, %r7;
	@%p28 bra 	$L__BB0_34;
	ld.shared.u32 	%r19, [%r12];
	setp.eq.s32 	%p29, %r19, 0;
	@%p29 bra 	$L__BB0_30;
	ld.shared.u32 	%r49, [%r10];
	setp.ge.u32 	%p30, %r19, %r49;
	@%p30 bra 	$L__BB0_30;
	st.shared.u32 	[%r10], %r19;
	mov.b16 	%rs9, 1;
	st.shared.u8 	[_ZZ19intra_tile_labelingPKhjPjE5found], %rs9;
$L__BB0_30:
	setp.ge.u32 	%p31, %r2, %r6;
	@%p31 bra 	$L__BB0_34;
	ld.shared.u32 	%r20, [%r12+4];
	setp.eq.s32 	%p32, %r20, 0;
	@%p32 bra 	$L__BB0_34;
	ld.shared.u32 	%r50, [%r10];
	setp.ge.u32 	%p33, %r20, %r50;
	@%p33 bra 	$L__BB0_34;
	st.shared.u32 	[%r10], %r20;
	mov.b16 	%rs10, 1;
	st.shared.u8 	[_ZZ19intra_tile_labelingPKhjPjE5found], %rs10;
$L__BB0_34:
	bar.sync 	0;
	ld.shared.u8 	%rs11, [_ZZ19intra_tile_labelingPKhjPjE5found];
	setp.ne.s16 	%p34, %rs11, 0;
	@%p34 bra 	$L__BB0_2;
	ld.shared.u32 	%r51, [%r10];
	cvta.to.global.u64 	%rd6, %rd2;
	mul.wide.u32 	%rd7, %r9, 4;
	add.s64 	%rd8, %rd6, %rd7;
	st.global.u32 	[%rd8], %r51;
$L__BB0_36:
	ret;

}
	// .globl	_Z19intra_tile_re_labeljPj
.visible .entry _Z19intra_tile_re_labeljPj(
	.param .u32 _Z19intra_tile_re_labeljPj_param_0,
	.param .u64 .ptr .align 1 _Z19intra_tile_re_labeljPj_param_1
)
{
	.reg .pred 	%p<3>;
	.reg .b32 	%r<15>;
	.reg .b64 	%rd<7>;

	ld.param.u64 	%rd3, [_Z19intra_tile_re_labeljPj_param_1];
	cvta.to.global.u64 	%rd1, %rd3;
	mov.u32 	%r3, %ctaid.x;
	mov.u32 	%r4, %ctaid.y;
	mov.u32 	%r5, %nctaid.x;
	mov.u32 	%r6, %nctaid.y;
	mad.lo.s32 	%r1, %r5, %r4, %r3;
	mul.lo.s32 	%r7, %r5, %r6;
	setp.ge.u32 	%p1, %r1, %r7;
	@%p1 bra 	$L__BB1_3;
	mov.u32 	%r8, %ntid.y;
	mov.u32 	%r9, %tid.y;
	mad.lo.s32 	%r10, %r1, %r8, %r9;
	mov.u32 	%r11, %ntid.x;
	mov.u32 	%r12, %tid.x;
	mad.lo.s32 	%r13, %r10, %r11, %r12;
	mul.wide.u32 	%rd4, %r13, 4;
	add.s64 	%rd2, %rd1, %rd4;
	ld.global.u32 	%r2, [%rd2];
	setp.eq.s32 	%p2, %r2, 0;
	@%p2 bra 	$L__BB1_3;
	mul.wide.u32 	%rd5, %r2, 4;
	add.s64 	%rd6, %rd1, %rd5;
	ld.global.u32 	%r14, [%rd6];
	st.global.u32 	[%rd2], %r14;
$L__BB1_3:
	ret;

}
	// .globl	_Z15stitching_tilesILj32EEvPjjj
.visible .entry _Z15stitching_tilesILj32EEvPjjj(
	.param .u64 .ptr .align 1 _Z15stitching_tilesILj32EEvPjjj_param_0,
	.param .u32 _Z15stitching_tilesILj32EEvPjjj_param_1,
	.param .u32 _Z15stitching_tilesILj32EEvPjjj_param_2
)
{
	.reg .pred 	%p<10>;
	.reg .b32 	%r<65>;
	.reg .b64 	%rd<19>;
	// demoted variable
	.shared .align 4 .b8 _ZZ15stitching_tilesILj32EEvPjjjE5cc_nn[128];
	// demoted variable
	.shared .align 4 .b8 _ZZ15stitching_tilesILj32EEvPjjjE5nn_ss[128];
	// demoted variable
	.shared .align 4 .b8 _ZZ15stitching_tilesILj32EEvPjjjE5cc_ww[128];
	// demoted variable
	.shared .align 4 .b8 _ZZ15stitching_tilesILj32EEvPjjjE5ww_ee[128];
	// demoted variable
	.shared .align 4 .b8 _ZZ15stitching_tilesILj32EEvPjjjE5__old[128];
	// demoted variable
	.shared .align 4 .b8 _ZZ15stitching_tilesILj32EEvPjjjE5_min_[128];
	ld.param.u64 	%rd2, [_Z15stitching_tilesILj32EEvPjjj_param_0];
	ld.param.u32 	%r22, [_Z15stitching_tilesILj32EEvPjjj_param_1];
	ld.param.u32 	%r23, [_Z15stitching_tilesILj32EEvPjjj_param_2];
	cvta.to.global.u64 	%rd1, %rd2;
	mov.u32 	%r1, %tid.x;
	mov.u32 	%r24, %ctaid.x;
	mov.u32 	%r25, %ctaid.y;
	mov.u32 	%r26, %nctaid.x;
	mov.u32 	%r27, %nctaid.y;
	mad.lo.s32 	%r28, %r26, %r25, %r24;
	mul.lo.s32 	%r29, %r26, %r27;
	setp.lt.u32 	%p1, %r28, %r26;
	sub.s32 	%r30, %r28, %r26;
	selp.b32 	%r2, -1, %r30, %p1;
	rem.u32 	%r31, %r28, %r26;
	setp.eq.s32 	%p2, %r31, 0;
	add.s32 	%r32, %r28, -1;
	selp.b32 	%r3, -1, %r32, %p2;
	mul.lo.s32 	%r4, %r23, %r22;
	mul.lo.s32 	%r5, %r4, %r28;
	setp.ge.u32 	%p3, %r28, %r29;
	@%p3 bra 	$L__BB2_11;
	setp.lt.s32 	%p4, %r2, 0;
	shl.b32 	%r33, %r1, 2;
	mov.u32 	%r34, _ZZ15stitching_tilesILj32EEvPjjjE5__old;
	add.s32 	%r6, %r34, %r33;
	mov.u32 	%r35, _ZZ15stitching_tilesILj32EEvPjjjE5_min_;
	add.s32 	%r7, %r35, %r33;
	@%p4 bra 	$L__BB2_6;
	add.s32 	%r36, %r5, %r1;
	mul.wide.s32 	%rd3, %r36, 4;
	add.s64 	%rd4, %rd1, %rd3;
	ld.global.u32 	%r37, [%rd4];
	mov.u32 	%r39, _ZZ15stitching_tilesILj32EEvPjjjE5cc_nn;
	add.s32 	%r40, %r39, %r33;
	st.shared.u32 	[%r40], %r37;
	sub.s32 	%r41, %r4, %r22;
	add.s32 	%r42, %r41, %r1;
	mad.lo.s32 	%r43, %r4, %r2, %r42;
	mul.wide.s32 	%rd5, %r43, 4;
	add.s64 	%rd6, %rd1, %rd5;
	ld.global.u32 	%r44, [%rd6];
	mov.u32 	%r45, _ZZ15stitching_tilesILj32EEvPjjjE5nn_ss;
	add.s32 	%r8, %r45, %r33;
	st.shared.u32 	[%r8], %r44;
	bar.sync 	0;
	ld.shared.u32 	%r46, [%r40];
	mul.wide.u32 	%rd7, %r46, 4;
	add.s64 	%rd8, %rd1, %rd7;
	ld.shared.u32 	%r62, [%r8];
	atom.global.min.u32 	%r61, [%rd8], %r62;
	st.shared.u32 	[%r6], %r61;
	setp.eq.s32 	%p5, %r61, %r62;
	@%p5 bra 	$L__BB2_5;
$L__BB2_3:
	min.u32 	%r13, %r62, %r61;
	max.u32 	%r47, %r62, %r61;
	mul.wide.u32 	%rd9, %r47, 4;
	add.s64 	%rd10, %rd1, %rd9;
	atom.global.min.u32 	%r61, [%rd10], %r13;
	setp.ne.s32 	%p6, %r61, %r13;
	mov.u32 	%r62, %r13;
	@%p6 bra 	$L__BB2_3;
	st.shared.u32 	[%r8], %r13;
	st.shared.u32 	[%r6], %r13;
	st.shared.u32 	[%r7], %r13;
$L__BB2_5:
	bar.sync 	0;
$L__BB2_6:
	setp.lt.s32 	%p7, %r3, 0;
	@%p7 bra 	$L__BB2_11;
	mul.lo.s32 	%r48, %r22, %r1;
	add.s32 	%r49, %r5, %r48;
	mul.wide.s32 	%rd11, %r49, 4;
	add.s64 	%rd12, %rd1, %rd11;
	ld.global.u32 	%r50, [%rd12];
	mov.u32 	%r52, _ZZ15stitching_tilesILj32EEvPjjjE5cc_ww;
	add.s32 	%r53, %r52, %r33;
	st.shared.u32 	[%r53], %r50;
	add.s32 	%r54, %r48, %r22;
	mad.lo.s32 	%r55, %r3, %r4, %r54;
	add.s32 	%r56, %r55, -1;
	mul.wide.s32 	%rd13, %r56, 4;
	add.s64 	%rd14, %rd1, %rd13;
	ld.global.u32 	%r57, [%rd14];
	mov.u32 	%r58, _ZZ15stitching_tilesILj32EEvPjjjE5ww_ee;
	add.s32 	%r15, %r58, %r33;
	st.shared.u32 	[%r15], %r57;
	bar.sync 	0;
	ld.shared.u32 	%r59, [%r53];
	mul.wide.u32 	%rd15, %r59, 4;
	add.s64 	%rd16, %rd1, %rd15;
	ld.shared.u32 	%r64, [%r15];
	atom.global.min.u32 	%r63, [%rd16], %r64;
	st.shared.u32 	[%r6], %r63;
	setp.eq.s32 	%p8, %r63, %r64;
	@%p8 bra 	$L__BB2_10;
$L__BB2_8:
	min.u32 	%r20, %r64, %r63;
	max.u32 	%r60, %r64, %r63;
	mul.wide.u32 	%rd17, %r60, 4;
	add.s64 	%rd18, %rd1, %rd17;
	atom.global.min.u32 	%r63, [%rd18], %r20;
	setp.ne.s32 	%p9, %r63, %r20;
	mov.u32 	%r64, %r20;
	@%p9 bra 	$L__BB2_8;
	st.shared.u32 	[%r15], %r20;
	st.shared.u32 	[%r6], %r20;
	st.shared.u32 	[%r7], %r20;
$L__BB2_10:
	bar.sync 	0;
$L__BB2_11:
	ret;

}
	// .globl	_Z16root_equivalenceILj32EEvPjjj
.visible .entry _Z16root_equivalenceILj32EEvPjjj(
	.param .u64 .ptr .align 1 _Z16root_equivalenceILj32EEvPjjj_param_0,
	.param .u32 _Z16root_equivalenceILj32EEvPjjj_param_1,
	.param .u32 _Z16root_equivalenceILj32EEvPjjj_param_2
)
{
	.reg .pred 	%p<18>;
	.reg .b32 	%r<116>;
	.reg .b64 	%rd<43>;
	// demoted variable
	.shared .align 4 .b8 _ZZ16root_equivalenceILj32EEvPjjjE5cc_nn[128];
	// demoted variable
	.shared .align 4 .b8 _ZZ16root_equivalenceILj32EEvPjjjE5nn_ss[128];
	// demoted variable
	.shared .align 4 .b8 _ZZ16root_equivalenceILj32EEvPjjjE5cc_ww[128];
	// demoted variable
	.shared .align 4 .b8 _ZZ16root_equivalenceILj32EEvPjjjE5ww_ee[128];
	// demoted variable
	.shared .align 4 .b8 _ZZ16root_equivalenceILj32EEvPjjjE5cc_ss[128];
	// demoted variable
	.shared .align 4 .b8 _ZZ16root_equivalenceILj32EEvPjjjE5ss_nn[128];
	// demoted variable
	.shared .align 4 .b8 _ZZ16root_equivalenceILj32EEvPjjjE5cc_ee[128];
	// demoted variable
	.shared .align 4 .b8 _ZZ16root_equivalenceILj32EEvPjjjE5ee_ww[128];
	ld.param.u64 	%rd6, [_Z16root_equivalenceILj32EEvPjjj_param_0];
	ld.param.u32 	%r54, [_Z16root_equivalenceILj32EEvPjjj_param_1];
	ld.param.u32 	%r55, [_Z16root_equivalenceILj32EEvPjjj_param_2];
	cvta.to.global.u64 	%rd1, %rd6;
	mov.u32 	%r1, %tid.x;
	mov.u32 	%r56, %ctaid.x;
	mov.u32 	%r57, %ctaid.y;
	mov.u32 	%r58, %nctaid.x;
	mov.u32 	%r59, %nctaid.y;
	mad.lo.s32 	%r60, %r58, %r57, %r56;
	mul.lo.s32 	%r61, %r58, %r59;
	setp.lt.u32 	%p1, %r60, %r58;
	sub.s32 	%r62, %r60, %r58;
	selp.b32 	%r2, -1, %r62, %p1;
	rem.u32 	%r63, %r60, %r58;
	setp.eq.s32 	%p2, %r63, 0;
	add.s32 	%r64, %r60, -1;
	selp.b32 	%r3, -1, %r64, %p2;
	sub.s32 	%r65, %r61, %r58;
	setp.lt.u32 	%p3, %r60, %r65;
	add.s32 	%r66, %r60, %r58;
	selp.b32 	%r4, %r66, -1, %p3;
	add.s32 	%r67, %r58, -1;
	setp.eq.s32 	%p4, %r63, %r67;
	add.s32 	%r68, %r60, 1;
	selp.b32 	%r5, -1, %r68, %p4;
	mul.lo.s32 	%r6, %r55, %r54;
	mul.lo.s32 	%r7, %r6, %r60;
	add.s32 	%r8, %r7, %r1;
	sub.s32 	%r9, %r6, %r54;
	add.s32 	%r69, %r9, %r1;
	mad.lo.s32 	%r10, %r6, %r2, %r69;
	mul.lo.s32 	%r11, %r54, %r1;
	add.s32 	%r12, %r7, %r11;
	add.s32 	%r70, %r11, %r54;
	add.s32 	%r13, %r70, -1;
	setp.ge.u32 	%p5, %r60, %r61;
	@%p5 bra 	$L__BB3_21;
	setp.lt.s32 	%p6, %r2, 0;
	@%p6 bra 	$L__BB3_6;
	mul.wide.s32 	%rd7, %r8, 4;
	add.s64 	%rd2, %rd1, %rd7;
	ld.global.u32 	%r71, [%rd2];
	shl.b32 	%r72, %r1, 2;
	mov.u32 	%r73, _ZZ16root_equivalenceILj32EEvPjjjE5cc_nn;
	add.s32 	%r14, %r73, %r72;
	st.shared.u32 	[%r14], %r71;
	mul.wide.s32 	%rd8, %r10, 4;
	add.s64 	%rd9, %rd1, %rd8;
	ld.global.u32 	%r74, [%rd9];
	mov.u32 	%r75, _ZZ16root_equivalenceILj32EEvPjjjE5nn_ss;
	add.s32 	%r15, %r75, %r72;
	st.shared.u32 	[%r15], %r74;
	bar.sync 	0;
	ld.shared.u32 	%r105, [%r14];
	st.shared.u32 	[%r15], %r105;
	mul.wide.u32 	%rd10, %r105, 4;
	add.s64 	%rd11, %rd1, %rd10;
	ld.global.u32 	%r104, [%rd11];
	setp.eq.s32 	%p7, %r104, %r105;
	mov.u32 	%r106, %r105;
	@%p7 bra 	$L__BB3_5;
$L__BB3_3:
	st.shared.u32 	[%r15], %r104;
	membar.sys;
	ld.shared.u32 	%r105, [%r15];
	mul.wide.u32 	%rd12, %r105, 4;
	add.s64 	%rd13, %rd1, %rd12;
	ld.global.u32 	%r104, [%rd13];
	setp.ne.s32 	%p8, %r104, %r105;
	@%p8 bra 	$L__BB3_3;
	ld.shared.u32 	%r106, [%r14];
$L__BB3_5:
	mul.wide.u32 	%rd14, %r106, 4;
	add.s64 	%rd15, %rd1, %rd14;
	atom.global.min.u32 	%r76, [%rd15], %r105;
	atom.global.min.u32 	%r77, [%rd2], %r105;
	bar.sync 	0;
$L__BB3_6:
	setp.lt.s32 	%p9, %r3, 0;
	@%p9 bra 	$L__BB3_11;
	mul.wide.s32 	%rd16, %r12, 4;
	add.s64 	%rd3, %rd1, %rd16;
	ld.global.u32 	%r78, [%rd3];
	shl.b32 	%r79, %r1, 2;
	mov.u32 	%r80, _ZZ16root_equivalenceILj32EEvPjjjE5cc_ww;
	add.s32 	%r24, %r80, %r79;
	st.shared.u32 	[%r24], %r78;
	mad.lo.s32 	%r81, %r3, %r6, %r13;
	mul.wide.s32 	%rd17, %r81, 4;
	add.s64 	%rd18, %rd1, %rd17;
	ld.global.u32 	%r82, [%rd18];
	mov.u32 	%r83, _ZZ16root_equivalenceILj32EEvPjjjE5ww_ee;
	add.s32 	%r25, %r83, %r79;
	st.shared.u32 	[%r25], %r82;
	bar.sync 	0;
	ld.shared.u32 	%r108, [%r24];
	st.shared.u32 	[%r25], %r108;
	mul.wide.u32 	%rd19, %r108, 4;
	add.s64 	%rd20, %rd1, %rd19;
	ld.global.u32 	%r107, [%rd20];
	setp.eq.s32 	%p10, %r107, %r108;
	mov.u32 	%r109, %r108;
	@%p10 bra 	$L__BB3_10;
$L__BB3_8:
	st.shared.u32 	[%r25], %r107;
	membar.sys;
	ld.shared.u32 	%r108, [%r25];
	mul.wide.u32 	%rd21, %r108, 4;
	add.s64 	%rd22, %rd1, %rd21;
	ld.global.u32 	%r107, [%rd22];
	setp.ne.s32 	%p11, %r107, %r108;
	@%p11 bra 	$L__BB3_8;
	ld.shared.u32 	%r109, [%r24];
$L__BB3_10:
	mul.wide.u32 	%rd23, %r109, 4;
	add.s64 	%rd24, %rd1, %rd23;
	atom.global.min.u32 	%r84, [%rd24], %r108;
	atom.global.min.u32 	%r85, [%rd3], %r108;
	bar.sync 	0;
$L__BB3_11:
	setp.lt.s32 	%p12, %r4, 0;
	@%p12 bra 	$L__BB3_16;
	add.s32 	%r86, %r8, %r9;
	mul.wide.s32 	%rd25, %r86, 4;
	add.s64 	%rd4, %rd1, %rd25;
	ld.global.u32 	%r87, [%rd4];
	shl.b32 	%r88, %r1, 2;
	mov.u32 	%r89, _ZZ16root_equivalenceILj32EEvPjjjE5cc_ss;
	add.s32 	%r34, %r89, %r88;
	st.shared.u32 	[%r34], %r87;
	mad.lo.s32 	%r90, %r6, %r4, %r1;
	mul.wide.s32 	%rd26, %r90, 4;
	add.s64 	%rd27, %rd1, %rd26;
	ld.global.u32 	%r91, [%rd27];
	mov.u32 	%r92, _ZZ16root_equivalenceILj32EEvPjjjE5ss_nn;
	add.s32 	%r35, %r92, %r88;
	st.shared.u32 	[%r35], %r91;
	bar.sync 	0;
	ld.shared.u32 	%r111, [%r34];
	st.shared.u32 	[%r35], %r111;
	mul.wide.u32 	%rd28, %r111, 4;
	add.s64 	%rd29, %rd1, %rd28;
	ld.global.u32 	%r110, [%rd29];
	setp.eq.s32 	%p13, %r110, %r111;
	mov.u32 	%r112, %r111;
	@%p13 bra 	$L__BB3_15;
$L__BB3_13:
	st.shared.u32 	[%r35], %r110;
	membar.sys;
	ld.shared.u32 	%r111, [%r35];
	mul.wide.u32 	%rd30, %r111, 4;
	add.s64 	%rd31, %rd1, %rd30;
	ld.global.u32 	%r110, [%rd31];
	setp.ne.s32 	%p14, %r110, %r111;
	@%p14 bra 	$L__BB3_13;
	ld.shared.u32 	%r112, [%r34];
$L__BB3_15:
	mul.wide.u32 	%rd32, %r112, 4;
	add.s64 	%rd33, %rd1, %rd32;
	atom.global.min.u32 	%r93, [%rd33], %r111;
	atom.global.min.u32 	%r94, [%rd4], %r111;
	bar.sync 	0;
$L__BB3_16:
	setp.lt.s32 	%p15, %r5, 0;
	@%p15 bra 	$L__BB3_21;
	add.s32 	%r95, %r7, %r13;
	mul.wide.s32 	%rd34, %r95, 4;
	add.s64 	%rd5, %rd1, %rd34;
	ld.global.u32 	%r96, [%rd5];
	shl.b32 	%r97, %r1, 2;
	mov.u32 	%r98, _ZZ16root_equivalenceILj32EEvPjjjE5cc_ee;
	add.s32 	%r44, %r98, %r97;
	st.shared.u32 	[%r44], %r96;
	mad.lo.s32 	%r99, %r5, %r6, %r11;
	mul.wide.s32 	%rd35, %r99, 4;
	add.s64 	%rd36, %rd1, %rd35;
	ld.global.u32 	%r100, [%rd36];
	mov.u32 	%r101, _ZZ16root_equivalenceILj32EEvPjjjE5ee_ww;
	add.s32 	%r45, %r101, %r97;
	st.shared.u32 	[%r45], %r100;
	bar.sync 	0;
	ld.shared.u32 	%r114, [%r44];
	st.shared.u32 	[%r45], %r114;
	mul.wide.u32 	%rd37, %r114, 4;
	add.s64 	%rd38, %rd1, %rd37;
	ld.global.u32 	%r113, [%rd38];
	setp.eq.s32 	%p16, %r113, %r114;
	mov.u32 	%r115, %r114;
	@%p16 bra 	$L__BB3_20;
$L__BB3_18:
	st.shared.u32 	[%r45], %r113;
	membar.sys;
	ld.shared.u32 	%r114, [%r45];
	mul.wide.u32 	%rd39, %r114, 4;
	add.s64 	%rd40, %rd1, %rd39;
	ld.global.u32 	%r113, [%rd40];
	setp.ne.s32 	%p17, %r113, %r114;
	@%p17 bra 	$L__BB3_18;
	ld.shared.u32 	%r115, [%r44];
$L__BB3_20:
	mul.wide.u32 	%rd41, %r115, 4;
	add.s64 	%rd42, %rd1, %rd41;
	atom.global.min.u32 	%r102, [%rd42], %r114;
	atom.global.min.u32 	%r103, [%rd5], %r114;
	bar.sync 	0;
$L__BB3_21:
	ret;

}


// ===== COMPILED SASS (sm_100) =====

	.target	sm_100

	.elftype	@"ET_EXEC"


//--------------------- .note.nv.tkinfo           --------------------------
	.section	.note.nv.tkinfo,"",@"SHT_NOTE"
	.sectionflags	@"SHF_NOTE_NV_TKINFO"
	.tkinfo
        /*0018*/ 	.word	0x00000002
        /*0030*/ 	.string	""
        /*0030*/ 	.string	"ptxas"
        /*0030*/ 	.string	"Cuda compilation tools, release 13.0, V13.0.88"
        /*0030*/ 	.string	"Build cuda_13.0.r13.0/compiler.36424714_0"
        /*0030*/ 	.string	"-arch sm_100 -m 64 "



//--------------------- .note.nv.cuinfo           --------------------------
	.section	.note.nv.cuinfo,"",@"SHT_NOTE"
	.sectionflags	@"SHF_NOTE_NV_CUINFO"
        /*0018*/ 	.short	0x0002
        /*001a*/ 	.short	0x0064
        /*001c*/ 	.short	0x0082
	.zero		2


//--------------------- .nv.info                  --------------------------
	.section	.nv.info,"",@"SHT_CUDA_INFO"
	.align	4


	//----- nvinfo : EIATTR_REGCOUNT
	.align		4
        /*0000*/ 	.byte	0x04, 0x2f
        /*0002*/ 	.short	(.L_1 - .L_0)
	.align		4
.L_0:
        /*0004*/ 	.word	index@(_Z19intra_tile_labelingPKhjPj)
        /*0008*/ 	.word	0x0000000f


	//----- nvinfo : EIATTR_FRAME_SIZE
	.align		4
.L_1:
        /*000c*/ 	.byte	0x04, 0x11
        /*000e*/ 	.short	(.L_3 - .L_2)
	.align		4
.L_2:
        /*0010*/ 	.word	index@(_Z19intra_tile_labelingPKhjPj)
        /*0014*/ 	.word	0x00000000


	//----- nvinfo : EIATTR_REGCOUNT
	.align		4
.L_3:
        /*0018*/ 	.byte	0x04, 0x2f
        /*001a*/ 	.short	(.L_5 - .L_4)
	.align		4
.L_4:
        /*001c*/ 	.word	index@(_Z19intra_tile_re_labeljPj)
        /*0020*/ 	.word	0x0000000a


	//----- nvinfo : EIATTR_FRAME_SIZE
	.align		4
.L_5:
        /*0024*/ 	.byte	0x04, 0x11
        /*0026*/ 	.short	(.L_7 - .L_6)
	.align		4
.L_6:
        /*0028*/ 	.word	index@(_Z19intra_tile_re_labeljPj)
        /*002c*/ 	.word	0x00000000


	//----- nvinfo : EIATTR_REGCOUNT
	.align		4
.L_7:
        /*0030*/ 	.byte	0x04, 0x2f
        /*0032*/ 	.short	(.L_9 - .L_8)
	.align		4
.L_8:
        /*0034*/ 	.word	index@(_Z15stitching_tilesILj32EEvPjjj)
        /*0038*/ 	.word	0x00000018


	//----- nvinfo : EIATTR_FRAME_SIZE
	.align		4
.L_9:
        /*003c*/ 	.byte	0x04, 0x11
        /*003e*/ 	.short	(.L_11 - .L_10)
	.align		4
.L_10:
        /*0040*/ 	.word	index@(_Z15stitching_tilesILj32EEvPjjj)
        /*0044*/ 	.word	0x00000000


	//----- nvinfo : EIATTR_REGCOUNT
	.align		4
.L_11:
        /*0048*/ 	.byte	0x04, 0x2f
        /*004a*/ 	.short	(.L_13 - .L_12)
	.align		4
.L_12:
        /*004c*/ 	.word	index@(_Z16root_equivalenceILj32EEvPjjj)
        /*0050*/ 	.word	0x0000001a


	//----- nvinfo : EIATTR_FRAME_SIZE
	.align		4
.L_13:
        /*0054*/ 	.byte	0x04, 0x11
        /*0056*/ 	.short	(.L_15 - .L_14)
	.align		4
.L_14:
        /*0058*/ 	.word	index@(_Z16root_equivalenceILj32EEvPjjj)
        /*005c*/ 	.word	0x00000000


	//----- nvinfo : EIATTR_MIN_STACK_SIZE
	.align		4
.L_15:
        /*0060*/ 	.byte	0x04, 0x12
        /*0062*/ 	.short	(.L_17 - .L_16)
	.align		4
.L_16:
        /*0064*/ 	.word	index@(_Z16root_equivalenceILj32EEvPjjj)
        /*0068*/ 	.word	0x00000000


	//----- nvinfo : EIATTR_MIN_STACK_SIZE
	.align		4
.L_17:
        /*006c*/ 	.byte	0x04, 0x12
        /*006e*/ 	.short	(.L_19 - .L_18)
	.align		4
.L_18:
        /*0070*/ 	.word	index@(_Z15stitching_tilesILj32EEvPjjj)
        /*0074*/ 	.word	0x00000000


	//----- nvinfo : EIATTR_MIN_STACK_SIZE
	.align		4
.L_19:
        /*0078*/ 	.byte	0x04, 0x12
        /*007a*/ 	.short	(.L_21 - .L_20)
	.align		4
.L_20:
        /*007c*/ 	.word	index@(_Z19intra_tile_re_labeljPj)
        /*0080*/ 	.word	0x00000000


	//----- nvinfo : EIATTR_MIN_STACK_SIZE
	.align		4
.L_21:
        /*0084*/ 	.byte	0x04, 0x12
        /*0086*/ 	.short	(.L_23 - .L_22)
	.align		4
.L_22:
        /*0088*/ 	.word	index@(_Z19intra_tile_labelingPKhjPj)
        /*008c*/ 	.word	0x00000000
.L_23:


//--------------------- .nv.compat                --------------------------
	.section	.nv.compat,"",@"SHT_CUDA_COMPAT_INFO"
	.align	4
        /*0000*/ 	.byte	0x02, 0x09, 0x00, 0x00, 0x02, 0x02, 0x01, 0x00, 0x02, 0x05, 0x05, 0x00, 0x03, 0x07, 0x01, 0x01
        /*0010*/ 	.byte	0x02, 0x03, 0x00, 0x00, 0x02, 0x06, 0x01, 0x00, 0x04, 0x0b, 0x08, 0x00, 0x09, 0x00, 0x00, 0x00
        /*0020*/ 	.byte	0x00, 0x00, 0x00, 0x00


//--------------------- .nv.info._Z16root_equivalenceILj32EEvPjjj --------------------------
	.section	.nv.info._Z16root_equivalenceILj32EEvPjjj,"",@"SHT_CUDA_INFO"
	.sectionflags	@""
	.align	4


	//----- nvinfo : EIATTR_CUDA_API_VERSION
	.align		4
        /*0000*/ 	.byte	0x04, 0x37
        /*0002*/ 	.short	(.L_25 - .L_24)
.L_24:
        /*0004*/ 	.word	0x00000082


	//----- nvinfo : EIATTR_KPARAM_INFO
	.align		4
.L_25:
        /*0008*/ 	.byte	0x04, 0x17
        /*000a*/ 	.short	(.L_27 - .L_26)
.L_26:
        /*000c*/ 	.word	0x00000000
        /*0010*/ 	.short	0x0002
        /*0012*/ 	.short	0x000c
        /*0014*/ 	.byte	0x00, 0xf0, 0x11, 0x00


	//----- nvinfo : EIATTR_KPARAM_INFO
	.align		4
.L_27:
        /*0018*/ 	.byte	0x04, 0x17
        /*001a*/ 	.short	(.L_29 - .L_28)
.L_28:
        /*001c*/ 	.word	0x00000000
        /*0020*/ 	.short	0x0001
        /*0022*/ 	.short	0x0008
        /*0024*/ 	.byte	0x00, 0xf0, 0x11, 0x00


	//----- nvinfo : EIATTR_KPARAM_INFO
	.align		4
.L_29:
        /*0028*/ 	.byte	0x04, 0x17
        /*002a*/ 	.short	(.L_31 - .L_30)
.L_30:
        /*002c*/ 	.word	0x00000000
        /*0030*/ 	.short	0x0000
        /*0032*/ 	.short	0x0000
        /*0034*/ 	.byte	0x00, 0xf5, 0x21, 0x00


	//----- nvinfo : EIATTR_SPARSE_MMA_MASK
	.align		4
.L_31:
        /*0038*/ 	.byte	0x03, 0x50
        /*003a*/ 	.short	0x0000


	//----- nvinfo : EIATTR_MAXREG_COUNT
	.align		4
        /*003c*/ 	.byte	0x03, 0x1b
        /*003e*/ 	.short	0x00ff


	//----- nvinfo : EIATTR_NUM_BARRIERS
	.align		4
        /*0040*/ 	.byte	0x02, 0x4c
        /*0042*/ 	.byte	0x01
	.zero		1


	//----- nvinfo : EIATTR_MERCURY_ISA_VERSION
	.align		4
        /*0044*/ 	.byte	0x03, 0x5f
        /*0046*/ 	.short	0x0101


	//----- nvinfo : EIATTR_VRC_CTA_INIT_COUNT
	.align		4
        /*0048*/ 	.byte	0x02, 0x4a
	.zero		1
	.zero		1


	//----- nvinfo : EIATTR_EXIT_INSTR_OFFSETS
	.align		4
        /*004c*/ 	.byte	0x04, 0x1c
        /*004e*/ 	.short	(.L_33 - .L_32)


	//   ....[0]....
.L_32:
        /*0050*/ 	.word	0x00000200


	//   ....[1]....
        /*0054*/ 	.word	0x00000ca0


	//   ....[2]....
        /*0058*/ 	.word	0x00000fe0


	//----- nvinfo : EIATTR_CRS_STACK_SIZE
	.align		4
.L_33:
        /*005c*/ 	.byte	0x04, 0x1e
        /*005e*/ 	.short	(.L_35 - .L_34)
.L_34:
        /*0060*/ 	.word	0x00000000


	//----- nvinfo : EIATTR_CBANK_PARAM_SIZE
	.align		4
.L_35:
        /*0064*/ 	.byte	0x03, 0x19
        /*0066*/ 	.short	0x0010


	//----- nvinfo : EIATTR_PARAM_CBANK
	.align		4
        /*0068*/ 	.byte	0x04, 0x0a
        /*006a*/ 	.short	(.L_37 - .L_36)
	.align		4
.L_36:
        /*006c*/ 	.word	index@(.nv.constant0._Z16root_equivalenceILj32EEvPjjj)
        /*0070*/ 	.short	0x0380
        /*0072*/ 	.short	0x0010


	//----- nvinfo : EIATTR_SW_WAR
	.align		4
.L_37:
        /*0074*/ 	.byte	0x04, 0x36
        /*0076*/ 	.short	(.L_39 - .L_38)
.L_38:
        /*0078*/ 	.word	0x00000008
.L_39:


//--------------------- .nv.info._Z15stitching_tilesILj32EEvPjjj --------------------------
	.section	.nv.info._Z15stitching_tilesILj32EEvPjjj,"",@"SHT_CUDA_INFO"
	.sectionflags	@""
	.align	4


	//----- nvinfo : EIATTR_CUDA_API_VERSION
	.align		4
        /*0000*/ 	.byte	0x04, 0x37
        /*0002*/ 	.short	(.L_41 - .L_40)
.L_40:
        /*0004*/ 	.word	0x00000082


	//----- nvinfo : EIATTR_KPARAM_INFO
	.align		4
.L_41:
        /*0008*/ 	.byte	0x04, 0x17
        /*000a*/ 	.short	(.L_43 - .L_42)
.L_42:
        /*000c*/ 	.word	0x00000000
        /*0010*/ 	.short	0x0002
        /*0012*/ 	.short	0x000c
        /*0014*/ 	.byte	0x00, 0xf0, 0x11, 0x00


	//----- nvinfo : EIATTR_KPARAM_INFO
	.align		4
.L_43:
        /*0018*/ 	.byte	0x04, 0x17
        /*001a*/ 	.short	(.L_45 - .L_44)
.L_44:
        /*001c*/ 	.word	0x00000000
        /*0020*/ 	.short	0x0001
        /*0022*/ 	.short	0x0008
        /*0024*/ 	.byte	0x00, 0xf0, 0x11, 0x00


	//----- nvinfo : EIATTR_KPARAM_INFO
	.align		4
.L_45:
        /*0028*/ 	.byte	0x04, 0x17
        /*002a*/ 	.short	(.L_47 - .L_46)
.L_46:
        /*002c*/ 	.word	0x00000000
        /*0030*/ 	.short	0x0000
        /*0032*/ 	.short	0x0000
        /*0034*/ 	.byte	0x00, 0xf5, 0x21, 0x00


	//----- nvinfo : EIATTR_SPARSE_MMA_MASK
	.align		4
.L_47:
        /*0038*/ 	.byte	0x03, 0x50
        /*003a*/ 	.short	0x0000


	//----- nvinfo : EIATTR_MAXREG_COUNT
	.align		4
        /*003c*/ 	.byte	0x03, 0x1b
        /*003e*/ 	.short	0x00ff


	//----- nvinfo : EIATTR_NUM_BARRIERS
	.align		4
        /*0040*/ 	.byte	0x02, 0x4c
        /*0042*/ 	.byte	0x01
	.zero		1


	//----- nvinfo : EIATTR_MERCURY_ISA_VERSION
	.align		4
        /*0044*/ 	.byte	0x03, 0x5f
        /*0046*/ 	.short	0x0101


	//----- nvinfo : EIATTR_VRC_CTA_INIT_COUNT
	.align		4
        /*0048*/ 	.byte	0x02, 0x4a
	.zero		1
	.zero		1


	//----- nvinfo : EIATTR_EXIT_INSTR_OFFSETS
	.align		4
        /*004c*/ 	.byte	0x04, 0x1c
        /*004e*/ 	.short	(.L_49 - .L_48)


	//   ....[0]....
.L_48:
        /*0050*/ 	.word	0x00000150


	//   ....[1]....
        /*0054*/ 	.word	0x00000560


	//   ....[2]....
        /*0058*/ 	.word	0x000007f0


	//----- nvinfo : EIATTR_CRS_STACK_SIZE
	.align		4
.L_49:
        /*005c*/ 	.byte	0x04, 0x1e
        /*005e*/ 	.short	(.L_51 - .L_50)
.L_50:
        /*0060*/ 	.word	0x00000000


	//----- nvinfo : EIATTR_CBANK_PARAM_SIZE
	.align		4
.L_51:
        /*0064*/ 	.byte	0x03, 0x19
        /*0066*/ 	.short	0x0010


	//----- nvinfo : EIATTR_PARAM_CBANK
	.align		4
        /*0068*/ 	.byte	0x04, 0x0a
        /*006a*/ 	.short	(.L_53 - .L_52)
	.align		4
.L_52:
        /*006c*/ 	.word	index@(.nv.constant0._Z15stitching_tilesILj32EEvPjjj)
        /*0070*/ 	.short	0x0380
        /*0072*/ 	.short	0x0010


	//----- nvinfo : EIATTR_SW_WAR
	.align		4
.L_53:
        /*0074*/ 	.byte	0x04, 0x36
        /*0076*/ 	.short	(.L_55 - .L_54)
.L_54:
        /*0078*/ 	.word	0x00000008
.L_55:


//--------------------- .nv.info._Z19intra_tile_re_labeljPj --------------------------
	.section	.nv.info._Z19intra_tile_re_labeljPj,"",@"SHT_CUDA_INFO"
	.sectionflags	@""
	.align	4


	//----- nvinfo : EIATTR_CUDA_API_VERSION
	.align		4
        /*0000*/ 	.byte	0x04, 0x37
        /*0002*/ 	.short	(.L_57 - .L_56)
.L_56:
        /*0004*/ 	.word	0x00000082


	//----- nvinfo : EIATTR_KPARAM_INFO
	.align		4
.L_57:
        /*0008*/ 	.byte	0x04, 0x17
        /*000a*/ 	.short	(.L_59 - .L_58)
.L_58:
        /*000c*/ 	.word	0x00000000
        /*0010*/ 	.short	0x0001
        /*0012*/ 	.short	0x0008
        /*0014*/ 	.byte	0x00, 0xf5, 0x21, 0x00


	//----- nvinfo : EIATTR_KPARAM_INFO
	.align		4
.L_59:
        /*0018*/ 	.byte	0x04, 0x17
        /*001a*/ 	.short	(.L_61 - .L_60)
.L_60:
        /*001c*/ 	.word	0x00000000
        /*0020*/ 	.short	0x0000
        /*0022*/ 	.short	0x0000
        /*0024*/ 	.byte	0x00, 0xf0, 0x11, 0x00


	//----- nvinfo : EIATTR_SPARSE_MMA_MASK
	.align		4
.L_61:
        /*0028*/ 	.byte	0x03, 0x50
        /*002a*/ 	.short	0x0000


	//----- nvinfo : EIATTR_MAXREG_COUNT
	.align		4
        /*002c*/ 	.byte	0x03, 0x1b
        /*002e*/ 	.short	0x00ff


	//----- nvinfo : EIATTR_MERCURY_ISA_VERSION
	.align		4
        /*0030*/ 	.byte	0x03, 0x5f
        /*0032*/ 	.short	0x0101


	//----- nvinfo : EIATTR_VRC_CTA_INIT_COUNT
	.align		4
        /*0034*/ 	.byte	0x02, 0x4a
	.zero		1
	.zero		1


	//----- nvinfo : EIATTR_EXIT_INSTR_OFFSETS
	.align		4
        /*0038*/ 	.byte	0x04, 0x1c
        /*003a*/ 	.short	(.L_63 - .L_62)


	//   ....[0]....
.L_62:
        /*003c*/ 	.word	0x00000080


	//   ....[1]....
        /*0040*/ 	.word	0x00000140


	//   ....[2]....
        /*0044*/ 	.word	0x00000180


	//----- nvinfo : EIATTR_CBANK_PARAM_SIZE
	.align		4
.L_63:
        /*0048*/ 	.byte	0x03, 0x19
        /*004a*/ 	.short	0x0010


	//----- nvinfo : EIATTR_PARAM_CBANK
	.align		4
        /*004c*/ 	.byte	0x04, 0x0a
        /*004e*/ 	.short	(.L_65 - .L_64)
	.align		4
.L_64:
        /*0050*/ 	.word	index@(.nv.constant0._Z19intra_tile_re_labeljPj)
        /*0054*/ 	.short	0x0380
        /*0056*/ 	.short	0x0010


	//----- nvinfo : EIATTR_SW_WAR
	.align		4
.L_65:
        /*0058*/ 	.byte	0x04, 0x36
        /*005a*/ 	.short	(.L_67 - .L_66)
.L_66:
        /*005c*/ 	.word	0x00000008
.L_67:


//--------------------- .nv.info._Z19intra_tile_labelingPKhjPj --------------------------
	.section	.nv.info._Z19intra_tile_labelingPKhjPj,"",@"SHT_CUDA_INFO"
	.sectionflags	@""
	.align	4


	//----- nvinfo : EIATTR_CUDA_API_VERSION
	.align		4
        /*0000*/ 	.byte	0x04, 0x37
        /*0002*/ 	.short	(.L_69 - .L_68)
.L_68:
        /*0004*/ 	.word	0x00000082


	//----- nvinfo : EIATTR_KPARAM_INFO
	.align		4
.L_69:
        /*0008*/ 	.byte	0x04, 0x17
        /*000a*/ 	.short	(.L_71 - .L_70)
.L_70:
        /*000c*/ 	.word	0x00000000
        /*0010*/ 	.short	0x0002
        /*0012*/ 	.short	0x0010
        /*0014*/ 	.byte	0x00, 0xf5, 0x21, 0x00


	//----- nvinfo : EIATTR_KPARAM_INFO
	.align		4
.L_71:
        /*0018*/ 	.byte	0x04, 0x17
        /*001a*/ 	.short	(.L_73 - .L_72)
.L_72:
        /*001c*/ 	.word	0x00000000
        /*0020*/ 	.short	0x0001
        /*0022*/ 	.short	0x0008
        /*0024*/ 	.byte	0x00, 0xf0, 0x11, 0x00


	//----- nvinfo : EIATTR_KPARAM_INFO
	.align		4
.L_73:
        /*0028*/ 	.byte	0x04, 0x17
        /*002a*/ 	.short	(.L_75 - .L_74)
.L_74:
        /*002c*/ 	.word	0x00000000
        /*0030*/ 	.short	0x0000
        /*0032*/ 	.short	0x0000
        /*0034*/ 	.byte	0x00, 0xf5, 0x21, 0x00


	//----- nvinfo : EIATTR_SPARSE_MMA_MASK
	.align		4
.L_75:
        /*0038*/ 	.byte	0x03, 0x50
        /*003a*/ 	.short	0x0000


	//----- nvinfo : EIATTR_MAXREG_COUNT
	.align		4
        /*003c*/ 	.byte	0x03, 0x1b
        /*003e*/ 	.short	0x00ff


	//----- nvinfo : EIATTR_NUM_BARRIERS
	.align		4
        /*0040*/ 	.byte	0x02, 0x4c
        /*0042*/ 	.byte	0x01
	.zero		1


	//----- nvinfo : EIATTR_MERCURY_ISA_VERSION
	.align		4
        /*0044*/ 	.byte	0x03, 0x5f
        /*0046*/ 	.short	0x0101


	//----- nvinfo : EIATTR_VRC_CTA_INIT_COUNT
	.align		4
        /*0048*/ 	.byte	0x02, 0x4a
	.zero		1
	.zero		1


	//----- nvinfo : EIATTR_EXIT_INSTR_OFFSETS
	.align		4
        /*004c*/ 	.byte	0x04, 0x1c
        /*004e*/ 	.short	(.L_77 - .L_76)


	//   ....[0]....
.L_76:
        /*0050*/ 	.word	0x000001f0


	//   ....[1]....
        /*0054*/ 	.word	0x00000c90


	//----- nvinfo : EIATTR_CRS_STACK_SIZE
	.align		4
.L_77:
        /*0058*/ 	.byte	0x04, 0x1e
        /*005a*/ 	.short	(.L_79 - .L_78)
.L_78:
        /*005c*/ 	.word	0x00000000


	//----- nvinfo : EIATTR_CBANK_PARAM_SIZE
	.align		4
.L_79:
        /*0060*/ 	.byte	0x03, 0x19
        /*0062*/ 	.short	0x0018


	//----- nvinfo : EIATTR_PARAM_CBANK
	.align		4
        /*0064*/ 	.byte	0x04, 0x0a
        /*0066*/ 	.short	(.L_81 - .L_80)
	.align		4
.L_80:
        /*0068*/ 	.word	index@(.nv.constant0._Z19intra_tile_labelingPKhjPj)
        /*006c*/ 	.short	0x0380
        /*006e*/ 	.short	0x0018


	//----- nvinfo : EIATTR_SW_WAR
	.align		4
.L_81:
        /*0070*/ 	.byte	0x04, 0x36
        /*0072*/ 	.short	(.L_83 - .L_82)
.L_82:
        /*0074*/ 	.word	0x00000008
.L_83:


//--------------------- .nv.callgraph             --------------------------
	.section	.nv.callgraph,"",@"SHT_CUDA_CALLGRAPH"
	.align	4
	.sectionentsize	8
	.align		4
        /*0000*/ 	.word	0x00000000
	.align		4
        /*0004*/ 	.word	0xffffffff
	.align		4
        /*0008*/ 	.word	0x00000000
	.align		4
        /*000c*/ 	.word	0xfffffffe
	.align		4
        /*0010*/ 	.word	0x00000000
	.align		4
        /*0014*/ 	.word	0xfffffffd
	.align		4
        /*0018*/ 	.word	0x00000000
	.align		4
        /*001c*/ 	.word	0xfffffffc


//--------------------- .text._Z16root_equivalenceILj32EEvPjjj --------------------------
	.section	.text._Z16root_equivalenceILj32EEvPjjj,"ax",@progbits
	.align	128
        .global         _Z16root_equivalenceILj32EEvPjjj
        .type           _Z16root_equivalenceILj32EEvPjjj,@function
        .size           _Z16root_equivalenceILj32EEvPjjj,(.L_x_51 - _Z16root_equivalenceILj32EEvPjjj)
        .other          _Z16root_equivalenceILj32EEvPjjj,@"STO_CUDA_ENTRY STV_DEFAULT"
_Z16root_equivalenceILj32EEvPjjj:
.text._Z16root_equivalenceILj32EEvPjjj:
[----:B------:R-:W-:Y:S08]  /*0000*/  LDC R1, c[0x0][0x37c] ;  /* 0x0000df00ff017b82 */ /* 0x000ff00000000800 */
[----:B------:R-:W0:Y:S01]  /*0010*/  LDC R10, c[0x0][0x370] ;  /* 0x0000dc00ff0a7b82 */ /* 0x000e220000000800 */
[----:B------:R-:W1:Y:S07]  /*0020*/  S2R R7, SR_CTAID.Y ;  /* 0x0000000000077919 */ /* 0x000e6e0000002600 */
[----:B------:R-:W1:Y:S08]  /*0030*/  S2UR UR4, SR_CTAID.X ;  /* 0x00000000000479c3 */ /* 0x000e700000002500 */
[----:B------:R-:W2:Y:S01]  /*0040*/  LDC R9, c[0x0][0x374] ;  /* 0x0000dd00ff097b82 */ /* 0x000ea20000000800 */
[----:B0-----:R-:W0:Y:S01]  /*0050*/  I2F.U32.RP R0, R10 ;  /* 0x0000000a00007306 */ /* 0x001e220000209000 */
[----:B------:R-:W-:Y:S01]  /*0060*/  ISETP.NE.U32.AND P1, PT, R10, RZ, PT ;  /* 0x000000ff0a00720c */ /* 0x000fe20003f25070 */
[----:B-1----:R-:W-:-:S05]  /*0070*/  IMAD R7, R7, R10, UR4 ;  /* 0x0000000407077e24 */ /* 0x002fca000f8e020a */
[----:B------:R-:W-:Y:S01]  /*0080*/  ISETP.GE.U32.AND P2, PT, R7, R10, PT ;  /* 0x0000000a0700720c */ /* 0x000fe20003f46070 */
[----:B0-----:R-:W0:Y:S02]  /*0090*/  MUFU.RCP R0, R0 ;  /* 0x0000000000007308 */ /* 0x001e240000001000 */
[----:B0-----:R-:W-:Y:S01]  /*00a0*/  IADD3 R2, PT, PT, R0, 0xffffffe, RZ ;  /* 0x0ffffffe00027810 */ /* 0x001fe20007ffe0ff */
[C---:B--2---:R-:W-:Y:S01]  /*00b0*/  IMAD R0, R10.reuse, R9, RZ ;  /* 0x000000090a007224 */ /* 0x044fe200078e02ff */
[----:B------:R-:W-:-:S04]  /*00c0*/  IADD3 R9, PT, PT, R10, -0x1, RZ ;  /* 0xffffffff0a097810 */ /* 0x000fc80007ffe0ff */
[----:B------:R0:W1:Y:S01]  /*00d0*/  F2I.FTZ.U32.TRUNC.NTZ R3, R2 ;  /* 0x0000000200037305 */ /* 0x000062000021f000 */
[----:B------:R-:W-:Y:S01]  /*00e0*/  ISETP.GE.U32.AND P3, PT, R7, R0, PT ;  /* 0x000000000700720c */ /* 0x000fe20003f66070 */
[----:B------:R-:W-:Y:S02]  /*00f0*/  IMAD.IADD R0, R0, 0x1, -R10 ;  /* 0x0000000100007824 */ /* 0x000fe400078e0a0a */
[----:B0-----:R-:W-:Y:S02]  /*0100*/  HFMA2 R2, -RZ, RZ, 0, 0 ;  /* 0x00000000ff027431 */ /* 0x001fe400000001ff */
[----:B-1----:R-:W-:-:S04]  /*0110*/  IMAD.MOV R5, RZ, RZ, -R3 ;  /* 0x000000ffff057224 */ /* 0x002fc800078e0a03 */
[----:B------:R-:W-:-:S04]  /*0120*/  IMAD R5, R5, R10, RZ ;  /* 0x0000000a05057224 */ /* 0x000fc800078e02ff */
[----:B------:R-:W-:Y:S02]  /*0130*/  IMAD.HI.U32 R4, R3, R5, R2 ;  /* 0x0000000503047227 */ /* 0x000fe400078e0002 */
[----:B------:R-:W0:Y:S04]  /*0140*/  S2R R3, SR_TID.X ;  /* 0x0000000000037919 */ /* 0x000e280000002100 */
[----:B------:R-:W-:-:S04]  /*0150*/  IMAD.HI.U32 R4, R4, R7, RZ ;  /* 0x0000000704047227 */ /* 0x000fc800078e00ff */
[----:B------:R-:W-:-:S04]  /*0160*/  IMAD.MOV R4, RZ, RZ, -R4 ;  /* 0x000000ffff047224 */ /* 0x000fc800078e0a04 */
[----:B------:R-:W-:Y:S02]  /*0170*/  IMAD R6, R10, R4, R7 ;  /* 0x000000040a067224 */ /* 0x000fe400078e0207 */
[----:B------:R-:W1:Y:S03]  /*0180*/  LDC.64 R4, c[0x0][0x388] ;  /* 0x0000e200ff047b82 */ /* 0x000e660000000a00 */
[----:B------:R-:W-:-:S13]  /*0190*/  ISETP.GE.U32.AND P0, PT, R6, R10, PT ;  /* 0x0000000a0600720c */ /* 0x000fda0003f06070 */
[----:B------:R-:W-:-:S04]  /*01a0*/  @P0 IADD3 R6, PT, PT, R6, -R10, RZ ;  /* 0x8000000a06060210 */ /* 0x000fc80007ffe0ff */
[----:B------:R-:W-:-:S13]  /*01b0*/  ISETP.GE.U32.AND P0, PT, R6, R10, PT ;  /* 0x0000000a0600720c */ /* 0x000fda0003f06070 */
[----:B------:R-:W-:Y:S01]  /*01c0*/  @P0 IMAD.IADD R6, R6, 0x1, -R10 ;  /* 0x0000000106060824 */ /* 0x000fe200078e0a0a */
[----:B------:R-:W-:Y:S02]  /*01d0*/  @!P1 LOP3.LUT R6, RZ, R10, RZ, 0x33, !PT ;  /* 0x0000000aff069212 */ /* 0x000fe400078e33ff */
[----:B------:R-:W-:Y:S02]  /*01e0*/  ISETP.GE.U32.AND P0, PT, R7, R0, PT ;  /* 0x000000000700720c */ /* 0x000fe40003f06070 */
[----:B------:R-:W-:Y:S01]  /*01f0*/  ISETP.NE.AND P1, PT, R6, R9, PT ;  /* 0x000000090600720c */ /* 0x000fe20003f25270 */
[----:B0-----:R-:W-:-:S12]  /*0200*/  @P3 EXIT ;  /* 0x000000000000394d */ /* 0x001fd80003800000 */
[----:B------:R-:W-:Y:S01]  /*0210*/  IADD3 R2, PT, PT, R7, -R10, RZ ;  /* 0x8000000a07027210 */ /* 0x000fe20007ffe0ff */
[----:B-1----:R-:W-:Y:S01]  /*0220*/  IMAD R8, R5, R4, RZ ;  /* 0x0000000405087224 */ /* 0x002fe200078e02ff */
[----:B------:R-:W-:Y:S01]  /*0230*/  ISETP.NE.AND P3, PT, R6, RZ, PT ;  /* 0x000000ff0600720c */ /* 0x000fe20003f65270 */
[C---:B------:R-:W-:Y:S01]  /*0240*/  VIADD R14, R7.reuse, 0xffffffff ;  /* 0xffffffff070e7836 */ /* 0x040fe20000000000 */
[----:B------:R-:W-:Y:S01]  /*0250*/  SEL R15, R2, 0xffffffff, P2 ;  /* 0xffffffff020f7807 */ /* 0x000fe20001000000 */
[C---:B------:R-:W-:Y:S01]  /*0260*/  IMAD R0, R7.reuse, R8, RZ ;  /* 0x0000000807007224 */ /* 0x040fe200078e02ff */
[----:B------:R-:W-:Y:S01]  /*0270*/  IADD3 R10, PT, PT, R7, R10, RZ ;  /* 0x0000000a070a7210 */ /* 0x000fe20007ffe0ff */
[-CC-:B------:R-:W-:Y:S01]  /*0280*/  IMAD R9, R3, R4.reuse, R4.reuse ;  /* 0x0000000403097224 */ /* 0x180fe200078e0204 */
[----:B------:R-:W-:Y:S01]  /*0290*/  ISETP.GE.AND P2, PT, R15, RZ, PT ;  /* 0x000000ff0f00720c */ /* 0x000fe20003f46270 */
[----:B------:R-:W0:Y:S01]  /*02a0*/  LDCU.64 UR8, c[0x0][0x358] ;  /* 0x00006b00ff0877ac */ /* 0x000e220008000a00 */
[----:B------:R-:W-:Y:S01]  /*02b0*/  IADD3 R2, PT, PT, R7, 0x1, RZ ;  /* 0x0000000107027810 */ /* 0x000fe20007ffe0ff */
[----:B------:R-:W-:Y:S01]  /*02c0*/  IMAD.IADD R12, R8, 0x1, -R4 ;  /* 0x00000001080c7824 */ /* 0x000fe200078e0a04 */
[----:B------:R-:W-:Y:S01]  /*02d0*/  SEL R10, R10, 0xffffffff, !P0 ;  /* 0xffffffff0a0a7807 */ /* 0x000fe20004000000 */
[----:B------:R-:W-:Y:S01]  /*02e0*/  IMAD R13, R3, R4, R0 ;  /* 0x00000004030d7224 */ /* 0x000fe200078e0200 */
[----:B------:R-:W-:Y:S01]  /*02f0*/  IADD3 R11, PT, PT, R0, R3, RZ ;  /* 0x00000003000b7210 */ /* 0x000fe20007ffe0ff */
[----:B------:R-:W-:Y:S01]  /*0300*/  VIADD R9, R9, 0xffffffff ;  /* 0xffffffff09097836 */ /* 0x000fe20000000000 */
[----:B------:R-:W-:-:S02]  /*0310*/  SEL R14, R14, 0xffffffff, P3 ;  /* 0xffffffff0e0e7807 */ /* 0x000fc40001800000 */
[----:B------:R-:W-:-:S03]  /*0320*/  SEL R2, R2, 0xffffffff, P1 ;  /* 0xffffffff02027807 */ /* 0x000fc60000800000 */
[----:B------:R-:W-:Y:S05]  /*0330*/  @!P2 BRA `(.L_x_0) ;  /* 0x0000000000c0a947 */ /* 0x000fea0003800000 */
[----:B------:R-:W1:Y:S01]  /*0340*/  LDCU.64 UR4, c[0x0][0x380] ;  /* 0x00007000ff0477ac */ /* 0x000e620008000a00 */
[----:B------:R-:W-:-:S04]  /*0350*/  IMAD.IADD R6, R12, 0x1, R3 ;  /* 0x000000010c067824 */ /* 0x000fc800078e0203 */
[----:B------:R-:W-:Y:S01]  /*0360*/  IMAD R17, R15, R8, R6 ;  /* 0x000000080f117224 */ /* 0x000fe200078e0206 */
[----:B-1----:R-:W-:Y:S01]  /*0370*/  MOV R4, UR4 ;  /* 0x0000000400047c02 */ /* 0x002fe20008000f00 */
[----:B------:R-:W-:-:S04]  /*0380*/  IMAD.U32 R5, RZ, RZ, UR5 ;  /* 0x00000005ff057e24 */ /* 0x000fc8000f8e00ff */
[----:B------:R-:W-:-:S04]  /*0390*/  IMAD.WIDE R6, R11, 0x4, R4 ;  /* 0x000000040b067825 */ /* 0x000fc800078e0204 */
[----:B------:R-:W-:Y:S01]  /*03a0*/  IMAD.WIDE R16, R17, 0x4, R4 ;  /* 0x0000000411107825 */ /* 0x000fe200078e0204 */
[----:B0-----:R-:W2:Y:S04]  /*03b0*/  LDG.E R15, desc[UR8][R6.64] ;  /* 0x00000008060f7981 */ /* 0x001ea8000c1e1900 */
[----:B------:R-:W3:Y:S01]  /*03c0*/  LDG.E R19, desc[UR8][R16.64] ;  /* 0x0000000810137981 */ /* 0x000ee2000c1e1900 */
[----:B------:R-:W0:Y:S01]  /*03d0*/  S2UR UR6, SR_CgaCtaId ;  /* 0x00000000000679c3 */ /* 0x000e220000008800 */
[----:B------:R-:W-:Y:S02]  /*03e0*/  UMOV UR4, 0x400 ;  /* 0x0000040000047882 */ /* 0x000fe40000000000 */
[----:B------:R-:W-:Y:S02]  /*03f0*/  UIADD3 UR5, UPT, UPT, UR4, 0x80, URZ ;  /* 0x0000008004057890 */ /* 0x000fe4000fffe0ff */
[----:B0-----:R-:W-:-:S02]  /*0400*/  ULEA UR4, UR6, UR4, 0x18 ;  /* 0x0000000406047291 */ /* 0x001fc4000f8ec0ff */
[----:B------:R-:W-:-:S04]  /*0410*/  ULEA UR5, UR6, UR5, 0x18 ;  /* 0x0000000506057291 */ /* 0x000fc8000f8ec0ff */
[C---:B------:R-:W-:Y:S02]  /*0420*/  LEA R18, R3.reuse, UR4, 0x2 ;  /* 0x0000000403127c11 */ /* 0x040fe4000f8e10ff */
[----:B------:R-:W-:Y:S01]  /*0430*/  LEA R20, R3, UR5, 0x2 ;  /* 0x0000000503147c11 */ /* 0x000fe2000f8e10ff */
[----:B------:R-:W-:Y:S04]  /*0440*/  BSSY.RECONVERGENT B0, `(.L_x_1) ;  /* 0x000001b000007945 */ /* 0x000fe80003800200 */
[----:B------:R-:W0:Y:S01]  /*0450*/  LDCU.64 UR4, c[0x0][0x380] ;  /* 0x00007000ff0477ac */ /* 0x000e220008000a00 */
[----:B--2---:R-:W-:Y:S04]  /*0460*/  STS [R18], R15 ;  /* 0x0000000f12007388 */ /* 0x004fe80000000800 */
[----:B---3--:R-:W-:Y:S01]  /*0470*/  STS [R20], R19 ;  /* 0x0000001314007388 */ /* 0x008fe20000000800 */
[----:B------:R-:W-:Y:S06]  /*0480*/  BAR.SYNC.DEFER_BLOCKING 0x0 ;  /* 0x0000000000007b1d */ /* 0x000fec0000010000 */
[----:B------:R-:W1:Y:S02]  /*0490*/  LDS R23, [R18] ;  /* 0x0000000012177984 */ /* 0x000e640000000800 */
[----:B-1----:R-:W-:-:S06]  /*04a0*/  IMAD.WIDE.U32 R16, R23, 0x4, R4 ;  /* 0x0000000417107825 */ /* 0x002fcc00078e0004 */
[----:B------:R-:W2:Y:S01]  /*04b0*/  LDG.E R16, desc[UR8][R16.64] ;  /* 0x0000000810107981 */ /* 0x000ea2000c1e1900 */
[----:B------:R-:W-:-:S03]  /*04c0*/  MOV R21, R23 ;  /* 0x0000001700157202 */ /* 0x000fc60000000f00 */
[----:B------:R1:W-:Y:S01]  /*04d0*/  STS [R20], R23 ;  /* 0x0000001714007388 */ /* 0x0003e20000000800 */
[----:B--2---:R-:W-:-:S13]  /*04e0*/  ISETP.NE.AND P0, PT, R16, R23, PT ;  /* 0x000000171000720c */ /* 0x004fda0003f05270 */
[----:B01----:R-:W-:Y:S05]  /*04f0*/  @!P0 BRA `(.L_x_2) ;  /* 0x00000000003c8947 */ /* 0x003fea0003800000 */
[----:B------:R-:W-:Y:S01]  /*0500*/  BSSY.RECONVERGENT B1, `(.L_x_3) ;  /* 0x000000d000017945 */ /* 0x000fe20003800200 */
.L_x_4:
[----:B------:R-:W-:Y:S01]  /*0510*/  STS [R20], R16 ;  /* 0x0000001014007388 */ /* 0x000fe20000000800 */
[----:B------:R-:W-:Y:S06]  /*0520*/  MEMBAR.SC.SYS ;  /* 0x0000000000007992 */ /* 0x000fec0000003000 */
[----:B------:R-:W-:-:S00]  /*0530*/  ERRBAR ;  /* 0x00000000000079ab */ /* 0x000fc00000000000 */
[----:B------:R-:W-:Y:S06]  /*0540*/  CGAERRBAR ;  /* 0x00000000000075ab */ /* 0x000fec0000000000 */
[----:B------:R-:W-:Y:S04]  /*0550*/  CCTL.IVALL ;  /* 0x00000000ff00798f */ /* 0x000fe80002000000 */
[----:B------:R-:W0:Y:S01]  /*0560*/  LDS R21, [R20] ;  /* 0x0000000014157984 */ /* 0x000e220000000800 */
[----:B------:R-:W-:Y:S01]  /*0570*/  MOV R5, UR5 ;  /* 0x0000000500057c02 */ /* 0x000fe20008000f00 */
[----:B------:R-:W-:-:S04]  /*0580*/  IMAD.U32 R4, RZ, RZ, UR4 ;  /* 0x00000004ff047e24 */ /* 0x000fc8000f8e00ff */
[----:B0-----:R-:W-:-:S06]  /*0590*/  IMAD.WIDE.U32 R16, R21, 0x4, R4 ;  /* 0x0000000415107825 */ /* 0x001fcc00078e0004 */
[----:B------:R-:W2:Y:S02]  /*05a0*/  LDG.E R16, desc[UR8][R16.64] ;  /* 0x0000000810107981 */ /* 0x000ea4000c1e1900 */
[----:B--2---:R-:W-:-:S13]  /*05b0*/  ISETP.NE.AND P0, PT, R16, R21, PT ;  /* 0x000000151000720c */ /* 0x004fda0003f05270 */
[----:B------:R-:W-:Y:S05]  /*05c0*/  @P0 BRA `(.L_x_4) ;  /* 0xfffffffc00d00947 */ /* 0x000fea000383ffff */
[----:B------:R-:W-:Y:S05]  /*05d0*/  BSYNC.RECONVERGENT B1 ;  /* 0x0000000000017941 */ /* 0x000fea0003800200 */
.L_x_3:
[----:B------:R0:W1:Y:S02]  /*05e0*/  LDS R23, [R18] ;  /* 0x0000000012177984 */ /* 0x0000640000000800 */
.L_x_2:
[----:B------:R-:W-:Y:S05]  /*05f0*/  BSYNC.RECONVERGENT B0 ;  /* 0x0000000000007941 */ /* 0x000fea0003800200 */
.L_x_1:
[----:B-1----:R-:W-:-:S05]  /*0600*/  IMAD.WIDE.U32 R4, R23, 0x4, R4 ;  /* 0x0000000417047825 */ /* 0x002fca00078e0004 */
[----:B------:R1:W5:Y:S04]  /*0610*/  ATOMG.E.MIN.STRONG.GPU PT, RZ, desc[UR8][R4.64], R21 ;  /* 0x8000001504ff79a8 */ /* 0x00036800089ef108 */
[----:B------:R1:W5:Y:S01]  /*0620*/  ATOMG.E.MIN.STRONG.GPU PT, RZ, desc[UR8][R6.64], R21 ;  /* 0x8000001506ff79a8 */ /* 0x00036200089ef108 */
[----:B------:R-:W-:Y:S06]  /*0630*/  BAR.SYNC.DEFER_BLOCKING 0x0 ;  /* 0x0000000000007b1d */ /* 0x000fec0000010000 */
.L_x_0:
[----:B------:R-:W-:-:S13]  /*0640*/  ISETP.GE.AND P0, PT, R14, RZ, PT ;  /* 0x000000ff0e00720c */ /* 0x000fda0003f06270 */
[----:B------:R-:W-:Y:S05]  /*0650*/  @!P0 BRA `(.L_x_5) ;  /* 0x0000000000c08947 */ /* 0x000fea0003800000 */
[----:B------:R-:W1:Y:S01]  /*0660*/  LDCU.64 UR4, c[0x0][0x380] ;  /* 0x00007000ff0477ac */ /* 0x000e620008000a00 */
        /* <DEDUP_REMOVED lines=10> */
[----:B------:R-:W-:-:S02]  /*0710*/  UIADD3 UR5, UPT, UPT, UR5, 0x180, URZ ;  /* 0x0000018005057890 */ /* 0x000fc4000fffe0ff */
[----:B0-----:R-:W-:Y:S02]  /*0720*/  ULEA UR4, UR6, UR4, 0x18 ;  /* 0x0000000406047291 */ /* 0x001fe4000f8ec0ff */
        /* <DEDUP_REMOVED lines=11> */
[----:B------:R-:W-:-:S03]  /*07e0*/  IMAD.MOV.U32 R19, RZ, RZ, R21 ;  /* 0x000000ffff137224 */ /* 0x000fc600078e0015 */
[----:B------:R1:W-:Y:S01]  /*07f0*/  STS [R18], R21 ;  /* 0x0000001512007388 */ /* 0x0003e20000000800 */
[----:B--2---:R-:W-:-:S13]  /*0800*/  ISETP.NE.AND P0, PT, R14, R21, PT ;  /* 0x000000150e00720c */ /* 0x004fda0003f05270 */
[----:B01----:R-:W-:Y:S05]  /*0810*/  @!P0 BRA `(.L_x_7) ;  /* 0x00000000003c8947 */ /* 0x003fea0003800000 */
[----:B------:R-:W-:Y:S01]  /*0820*/  BSSY.RECONVERGENT B1, `(.L_x_8) ;  /* 0x000000d000017945 */ /* 0x000fe20003800200 */
.L_x_9:
        /* <DEDUP_REMOVED lines=13> */
.L_x_8:
[----:B------:R0:W1:Y:S02]  /*0900*/  LDS R21, [R16] ;  /* 0x0000000010157984 */ /* 0x0000640000000800 */
.L_x_7:
[----:B------:R-:W-:Y:S05]  /*0910*/  BSYNC.RECONVERGENT B0 ;  /* 0x0000000000007941 */ /* 0x000fea0003800200 */
.L_x_6:
[----:B-1----:R-:W-:-:S05]  /*0920*/  IMAD.WIDE.U32 R4, R21, 0x4, R4 ;  /* 0x0000000415047825 */ /* 0x002fca00078e0004 */
[----:B------:R2:W5:Y:S04]  /*0930*/  ATOMG.E.MIN.STRONG.GPU PT, RZ, desc[UR8][R4.64], R19 ;  /* 0x8000001304ff79a8 */ /* 0x00056800089ef108 */
[----:B------:R2:W5:Y:S01]  /*0940*/  ATOMG.E.MIN.STRONG.GPU PT, RZ, desc[UR8][R6.64], R19 ;  /* 0x8000001306ff79a8 */ /* 0x00056200089ef108 */
[----:B------:R-:W-:Y:S06]  /*0950*/  BAR.SYNC.DEFER_BLOCKING 0x0 ;  /* 0x0000000000007b1d */ /* 0x000fec0000010000 */
.L_x_5:
[----:B------:R-:W-:-:S13]  /*0960*/  ISETP.GE.AND P0, PT, R10, RZ, PT ;  /* 0x000000ff0a00720c */ /* 0x000fda0003f06270 */
[----:B------:R-:W-:Y:S05]  /*0970*/  @!P0 BRA `(.L_x_10) ;  /* 0x0000000000c48947 */ /* 0x000fea0003800000 */
[----:B------:R-:W3:Y:S01]  /*0980*/  LDCU.64 UR4, c[0x0][0x380] ;  /* 0x00007000ff0477ac */ /* 0x000ee20008000a00 */
[----:B-12---:R-:W-:Y:S01]  /*0990*/  IADD3 R7, PT, PT, R11, R12, RZ ;  /* 0x0000000c0b077210 */ /* 0x006fe20007ffe0ff */
[----:B------:R-:W-:Y:S01]  /*09a0*/  IMAD R11, R10, R8, R3 ;  /* 0x000000080a0b7224 */ /* 0x000fe200078e0203 */
[----:B---3--:R-:W-:Y:S01]  /*09b0*/  MOV R5, UR5 ;  /* 0x0000000500057c02 */ /* 0x008fe20008000f00 */
        /* <DEDUP_REMOVED lines=26> */
.L_x_14:
        /* <DEDUP_REMOVED lines=13> */
.L_x_13:
[----:B------:R0:W1:Y:S02]  /*0c30*/  LDS R19, [R13] ;  /* 0x000000000d137984 */ /* 0x0000640000000800 */
.L_x_12:
[----:B------:R-:W-:Y:S05]  /*0c40*/  BSYNC.RECONVERGENT B0 ;  /* 0x0000000000007941 */ /* 0x000fea0003800200 */
.L_x_11:
[----:B-1----:R-:W-:-:S05]  /*0c50*/  IMAD.WIDE.U32 R4, R19, 0x4, R4 ;  /* 0x0000000413047825 */ /* 0x002fca00078e0004 */
[----:B------:R3:W5:Y:S04]  /*0c60*/  ATOMG.E.MIN.STRONG.GPU PT, RZ, desc[UR8][R4.64], R17 ;  /* 0x8000001104ff79a8 */ /* 0x00076800089ef108 */
[----:B------:R3:W5:Y:S01]  /*0c70*/  ATOMG.E.MIN.STRONG.GPU PT, RZ, desc[UR8][R6.64], R17 ;  /* 0x8000001106ff79a8 */ /* 0x00076200089ef108 */
[----:B------:R-:W-:Y:S06]  /*0c80*/  BAR.SYNC.DEFER_BLOCKING 0x0 ;  /* 0x0000000000007b1d */ /* 0x000fec0000010000 */
.L_x_10:
[----:B------:R-:W-:-:S13]  /*0c90*/  ISETP.GE.AND P0, PT, R2, RZ, PT ;  /* 0x000000ff0200720c */ /* 0x000fda0003f06270 */
[----:B0-----:R-:W-:Y:S05]  /*0ca0*/  @!P0 EXIT ;  /* 0x000000000000894d */ /* 0x001fea0003800000 */
[----:B------:R-:W0:Y:S01]  /*0cb0*/  LDCU.64 UR4, c[0x0][0x388] ;  /* 0x00007100ff0477ac */ /* 0x000e220008000a00 */
[----:B-123--:R-:W-:Y:S01]  /*0cc0*/  IADD3 R5, PT, PT, R0, R9, RZ ;  /* 0x0000000900057210 */ /* 0x00efe20007ffe0ff */
[----:B------:R-:W1:Y:S01]  /*0cd0*/  LDCU.64 UR6, c[0x0][0x380] ;  /* 0x00007000ff0677ac */ /* 0x000e620008000a00 */
[----:B0-----:R-:W-:Y:S01]  /*0ce0*/  IMAD R2, R2, UR5, R3 ;  /* 0x0000000502027c24 */ /* 0x001fe2000f8e0203 */
[----:B-1----:R-:W-:Y:S01]  /*0cf0*/  MOV R7, UR7 ;  /* 0x0000000700077c02 */ /* 0x002fe20008000f00 */
[----:B------:R-:W-:Y:S02]  /*0d00*/  IMAD.U32 R6, RZ, RZ, UR6 ;  /* 0x00000006ff067e24 */ /* 0x000fe4000f8e00ff */
[----:B------:R-:W-:Y:S02]  /*0d10*/  IMAD R9, R2, UR4, RZ ;  /* 0x0000000402097c24 */ /* 0x000fe4000f8e02ff */
[----:B------:R-:W-:-:S04]  /*0d20*/  IMAD.WIDE R4, R5, 0x4, R6 ;  /* 0x0000000405047825 */ /* 0x000fc800078e0206 */
[----:B------:R-:W-:Y:S01]  /*0d30*/  IMAD.WIDE R8, R9, 0x4, R6 ;  /* 0x0000000409087825 */ /* 0x000fe200078e0206 */
[----:B------:R-:W2:Y:S05]  /*0d40*/  LDG.E R0, desc[UR8][R4.64] ;  /* 0x0000000804007981 */ /* 0x000eaa000c1e1900 */
[----:B------:R-:W3:Y:S01]  /*0d50*/  LDG.E R8, desc[UR8][R8.64] ;  /* 0x0000000808087981 */ /* 0x000ee2000c1e1900 */
[----:B------:R-:W0:Y:S01]  /*0d60*/  S2UR UR6, SR_CgaCtaId ;  /* 0x00000000000679c3 */ /* 0x000e220000008800 */
[----:B------:R-:W-:Y:S02]  /*0d70*/  UMOV UR5, 0x400 ;  /* 0x0000040000057882 */ /* 0x000fe40000000000 */
[----:B------:R-:W-:-:S02]  /*0d80*/  UIADD3 UR4, UPT, UPT, UR5, 0x300, URZ ;  /* 0x0000030005047890 */ /* 0x000fc4000fffe0ff */
[----:B------:R-:W-:Y:S02]  /*0d90*/  UIADD3 UR5, UPT, UPT, UR5, 0x380, URZ ;  /* 0x0000038005057890 */ /* 0x000fe4000fffe0ff */
        /* <DEDUP_REMOVED lines=17> */
.L_x_18:
[----:B------:R-:W-:Y:S01]  /*0eb0*/  STS [R13], R2 ;  /* 0x000000020d007388 */ /* 0x000fe20000000800 */
[----:B------:R-:W-:Y:S06]  /*0ec0*/  MEMBAR.SC.SYS ;  /* 0x0000000000007992 */ /* 0x000fec0000003000 */
[----:B------:R-:W-:-:S00]  /*0ed0*/  ERRBAR ;  /* 0x00000000000079ab */ /* 0x000fc00000000000 */
[----:B------:R-:W-:Y:S06]  /*0ee0*/  CGAERRBAR ;  /* 0x00000000000075ab */ /* 0x000fec0000000000 */
[----:B------:R-:W-:Y:S04]  /*0ef0*/  CCTL.IVALL ;  /* 0x00000000ff00798f */ /* 0x000fe80002000000 */
[----:B------:R-:W0:Y:S01]  /*0f00*/  LDS R9, [R13] ;  /* 0x000000000d097984 */ /* 0x000e220000000800 */
[----:B------:R-:W-:-:S02]  /*0f10*/  MOV R6, UR4 ;  /* 0x0000000400067c02 */ /* 0x000fc40008000f00 */
[----:B------:R-:W-:-:S03]  /*0f20*/  MOV R7, UR5 ;  /* 0x0000000500077c02 */ /* 0x000fc60008000f00 */
[----:B0-----:R-:W-:-:S06]  /*0f30*/  IMAD.WIDE.U32 R2, R9, 0x4, R6 ;  /* 0x0000000409027825 */ /* 0x001fcc00078e0006 */
[----:B------:R-:W2:Y:S02]  /*0f40*/  LDG.E R2, desc[UR8][R2.64] ;  /* 0x0000000802027981 */ /* 0x000ea4000c1e1900 */
[----:B--2---:R-:W-:-:S13]  /*0f50*/  ISETP.NE.AND P0, PT, R2, R9, PT ;  /* 0x000000090200720c */ /* 0x004fda0003f05270 */
[----:B------:R-:W-:Y:S05]  /*0f60*/  @P0 BRA `(.L_x_18) ;  /* 0xfffffffc00d00947 */ /* 0x000fea000383ffff */
[----:B------:R-:W-:Y:S05]  /*0f70*/  BSYNC.RECONVERGENT B1 ;  /* 0x0000000000017941 */ /* 0x000fea0003800200 */
.L_x_17:
[----:B------:R0:W1:Y:S02]  /*0f80*/  LDS R15, [R11] ;  /* 0x000000000b0f7984 */ /* 0x0000640000000800 */
.L_x_16:
[----:B------:R-:W-:Y:S05]  /*0f90*/  BSYNC.RECONVERGENT B0 ;  /* 0x0000000000007941 */ /* 0x000fea0003800200 */
.L_x_15:
[----:B-1----:R-:W-:-:S05]  /*0fa0*/  IMAD.WIDE.U32 R6, R15, 0x4, R6 ;  /* 0x000000040f067825 */ /* 0x002fca00078e0006 */
[----:B------:R-:W-:Y:S04]  /*0fb0*/  ATOMG.E.MIN.STRONG.GPU PT, RZ, desc[UR8][R6.64], R9 ;  /* 0x8000000906ff79a8 */ /* 0x000fe800089ef108 */
[----:B------:R-:W-:Y:S01]  /*0fc0*/  ATOMG.E.MIN.STRONG.GPU PT, RZ, desc[UR8][R4.64], R9 ;  /* 0x8000000904ff79a8 */ /* 0x000fe200089ef108 */
[----:B------:R-:W-:Y:S06]  /*0fd0*/  BAR.SYNC.DEFER_BLOCKING 0x0 ;  /* 0x0000000000007b1d */ /* 0x000fec0000010000 */
[----:B------:R-:W-:Y:S05]  /*0fe0*/  EXIT ;  /* 0x000000000000794d */ /* 0x000fea0003800000 */
.L_x_19:
[----:B------:R-:W-:-:S00]  /*0ff0*/  BRA `(.L_x_19) ;  /* 0xfffffffc00fc7947 */ /* 0x000fc0000383ffff */
[----:B------:R-:W-:-:S00]  /*1000*/  NOP ;  /* 0x0000000000007918 */ /* 0x000fc00000000000 */
[----:B------:R-:W-:-:S00]  /*1010*/  NOP ;  /* 0x0000000000007918 */ /* 0x000fc00000000000 */
[----:B------:R-:W-:-:S00]  /*1020*/  NOP ;  /* 0x0000000000007918 */ /* 0x000fc00000000000 */
[----:B------:R-:W-:-:S00]  /*1030*/  NOP ;  /* 0x0000000000007918 */ /* 0x000fc00000000000 */
[----:B------:R-:W-:-:S00]  /*1040*/  NOP ;  /* 0x0000000000007918 */ /* 0x000fc00000000000 */
[----:B------:R-:W-:-:S00]  /*1050*/  NOP ;  /* 0x0000000000007918 */ /* 0x000fc00000000000 */
[----:B------:R-:W-:-:S00]  /*1060*/  NOP ;  /* 0x0000000000007918 */ /* 0x000fc00000000000 */
[----:B------:R-:W-:-:S00]  /*1070*/  NOP ;  /* 0x0000000000007918 */ /* 0x000fc00000000000 */
.L_x_51:


//--------------------- .text._Z15stitching_tilesILj32EEvPjjj --------------------------
	.section	.text._Z15stitching_tilesILj32EEvPjjj,"ax",@progbits
	.align	128
        .global         _Z15stitching_tilesILj32EEvPjjj
        .type           _Z15stitching_tilesILj32EEvPjjj,@function
        .size           _Z15stitching_tilesILj32EEvPjjj,(.L_x_52 - _Z15stitching_tilesILj32EEvPjjj)
        .other          _Z15stitching_tilesILj32EEvPjjj,@"STO_CUDA_ENTRY STV_DEFAULT"
_Z15stitching_tilesILj32EEvPjjj:
.text._Z15stitching_tilesILj32EEvPjjj:
[----:B------:R-:W-:Y:S08]  /*0000*/  LDC R1, c[0x0][0x37c] ;  /* 0x0000df00ff017b82 */ /* 0x000ff00000000800 */
[----:B------:R-:W0:Y:S01]  /*0010*/  LDC R6, c[0x0][0x370] ;  /* 0x0000dc00ff067b82 */ /* 0x000e220000000800 */
[----:B------:R-:W1:Y:S01]  /*0020*/  S2R R7, SR_CTAID.Y ;  /* 0x0000000000077919 */ /* 0x000e620000002600 */
[----:B------:R-:W2:Y:S06]  /*0030*/  LDCU UR5, c[0x0][0x374] ;  /* 0x00006e80ff0577ac */ /* 0x000eac0008000800 */
[----:B------:R-:W1:Y:S01]  /*0040*/  S2UR UR4, SR_CTAID.X ;  /* 0x00000000000479c3 */ /* 0x000e620000002500 */
[----:B0-----:R-:W0:Y:S01]  /*0050*/  I2F.U32.RP R0, R6 ;  /* 0x0000000600007306 */ /* 0x001e220000209000 */
[----:B-1----:R-:W-:-:S07]  /*0060*/  IMAD R7, R7, R6, UR4 ;  /* 0x0000000407077e24 */ /* 0x002fce000f8e0206 */
[----:B0-----:R-:W0:Y:S02]  /*0070*/  MUFU.RCP R0, R0 ;  /* 0x0000000000007308 */ /* 0x001e240000001000 */
[----:B0-----:R-:W-:Y:S02]  /*0080*/  VIADD R2, R0, 0xffffffe ;  /* 0x0ffffffe00027836 */ /* 0x001fe40000000000 */
[----:B--2---:R-:W-:-:S04]  /*0090*/  IMAD R0, R6, UR5, RZ ;  /* 0x0000000506007c24 */ /* 0x004fc8000f8e02ff */
[----:B------:R0:W1:Y:S01]  /*00a0*/  F2I.FTZ.U32.TRUNC.NTZ R3, R2 ;  /* 0x0000000200037305 */ /* 0x000062000021f000 */
[----:B------:R-:W-:Y:S01]  /*00b0*/  ISETP.GE.U32.AND P1, PT, R7, R0, PT ;  /* 0x000000000700720c */ /* 0x000fe20003f26070 */
[----:B0-----:R-:W-:Y:S02]  /*00c0*/  IMAD.MOV.U32 R2, RZ, RZ, RZ ;  /* 0x000000ffff027224 */ /* 0x001fe400078e00ff */
[----:B-1----:R-:W-:-:S04]  /*00d0*/  IMAD.MOV R5, RZ, RZ, -R3 ;  /* 0x000000ffff057224 */ /* 0x002fc800078e0a03 */
[----:B------:R-:W-:-:S04]  /*00e0*/  IMAD R5, R5, R6, RZ ;  /* 0x0000000605057224 */ /* 0x000fc800078e02ff */
[----:B------:R-:W-:-:S06]  /*00f0*/  IMAD.HI.U32 R4, R3, R5, R2 ;  /* 0x0000000503047227 */ /* 0x000fcc00078e0002 */
[----:B------:R-:W-:-:S05]  /*0100*/  IMAD.HI.U32 R4, R4, R7, RZ ;  /* 0x0000000704047227 */ /* 0x000fca00078e00ff */
[----:B------:R-:W-:-:S05]  /*0110*/  IADD3 R4, PT, PT, -R4, RZ, RZ ;  /* 0x000000ff04047210 */ /* 0x000fca0007ffe1ff */
[----:B------:R-:W-:-:S05]  /*0120*/  IMAD R4, R6, R4, R7 ;  /* 0x0000000406047224 */ /* 0x000fca00078e0207 */
[----:B------:R-:W-:-:S13]  /*0130*/  ISETP.GE.U32.AND P0, PT, R4, R6, PT ;  /* 0x000000060400720c */ /* 0x000fda0003f06070 */
[----:B------:R-:W-:Y:S01]  /*0140*/  @P0 IMAD.IADD R4, R4, 0x1, -R6 ;  /* 0x0000000104040824 */ /* 0x000fe200078e0a06 */
[----:B------:R-:W-:Y:S06]  /*0150*/  @P1 EXIT ;  /* 0x000000000000194d */ /* 0x000fec0003800000 */
[-C--:B------:R-:W-:Y:S01]  /*0160*/  ISETP.GE.U32.AND P0, PT, R4, R6.reuse, PT ;  /* 0x000000060400720c */ /* 0x080fe20003f06070 */
[----:B------:R-:W0:Y:S01]  /*0170*/  S2R R5, SR_TID.X ;  /* 0x0000000000057919 */ /* 0x000e220000002100 */
[----:B------:R-:W1:Y:S01]  /*0180*/  S2UR UR7, SR_CgaCtaId ;  /* 0x00000000000779c3 */ /* 0x000e620000008800 */
[CC--:B------:R-:W-:Y:S01]  /*0190*/  IADD3 R0, PT, PT, R7.reuse, -R6.reuse, RZ ;  /* 0x8000000607007210 */ /* 0x0c0fe20007ffe0ff */
[----:B------:R-:W-:Y:S01]  /*01a0*/  UMOV UR6, 0x400 ;  /* 0x0000040000067882 */ /* 0x000fe20000000000 */
[----:B------:R-:W-:Y:S01]  /*01b0*/  ISETP.NE.U32.AND P1, PT, R6, RZ, PT ;  /* 0x000000ff0600720c */ /* 0x000fe20003f25070 */
[----:B------:R-:W-:Y:S01]  /*01c0*/  UIADD3 UR4, UPT, UPT, UR6, 0x200, URZ ;  /* 0x0000020006047890 */ /* 0x000fe2000fffe0ff */
[C---:B------:R-:W-:Y:S01]  /*01d0*/  VIADD R9, R7.reuse, 0xffffffff ;  /* 0xffffffff07097836 */ /* 0x040fe20000000000 */
[----:B------:R-:W-:Y:S02]  /*01e0*/  UIADD3 UR5, UPT, UPT, UR6, 0x280, URZ ;  /* 0x0000028006057890 */ /* 0x000fe4000fffe0ff */
[----:B------:R-:W2:Y:S01]  /*01f0*/  LDC.64 R2, c[0x0][0x388] ;  /* 0x0000e200ff027b82 */ /* 0x000ea20000000a00 */
[----:B------:R-:W3:Y:S02]  /*0200*/  LDCU.64 UR8, c[0x0][0x358] ;  /* 0x00006b00ff0877ac */ /* 0x000ee40008000a00 */
[----:B------:R-:W-:Y:S01]  /*0210*/  @P0 IMAD.IADD R4, R4, 0x1, -R6 ;  /* 0x0000000104040824 */ /* 0x000fe200078e0a06 */
[----:B------:R-:W-:-:S04]  /*0220*/  ISETP.GE.U32.AND P0, PT, R7, R6, PT ;  /* 0x000000060700720c */ /* 0x000fc80003f06070 */
[----:B------:R-:W-:Y:S02]  /*0230*/  SEL R11, R0, 0xffffffff, P0 ;  /* 0xffffffff000b7807 */ /* 0x000fe40000000000 */
[----:B------:R-:W-:Y:S02]  /*0240*/  @!P1 LOP3.LUT R4, RZ, R6, RZ, 0x33, !PT ;  /* 0x00000006ff049212 */ /* 0x000fe400078e33ff */
[----:B------:R-:W-:Y:S02]  /*0250*/  ISETP.GE.AND P0, PT, R11, RZ, PT ;  /* 0x000000ff0b00720c */ /* 0x000fe40003f06270 */
[----:B------:R-:W-:Y:S01]  /*0260*/  ISETP.NE.AND P1, PT, R4, RZ, PT ;  /* 0x000000ff0400720c */ /* 0x000fe20003f25270 */
[----:B-1----:R-:W-:Y:S02]  /*0270*/  ULEA UR4, UR7, UR4, 0x18 ;  /* 0x0000000407047291 */ /* 0x002fe4000f8ec0ff */
[----:B------:R-:W-:Y:S01]  /*0280*/  ULEA UR5, UR7, UR5, 0x18 ;  /* 0x0000000507057291 */ /* 0x000fe2000f8ec0ff */
[----:B------:R-:W-:-:S03]  /*0290*/  SEL R9, R9, 0xffffffff, P1 ;  /* 0xffffffff09097807 */ /* 0x000fc60000800000 */
[----:B0-----:R-:W-:Y:S01]  /*02a0*/  LEA R0, R5, UR4, 0x2 ;  /* 0x0000000405007c11 */ /* 0x001fe2000f8e10ff */
[----:B--2---:R-:W-:Y:S01]  /*02b0*/  IMAD R4, R3, R2, RZ ;  /* 0x0000000203047224 */ /* 0x004fe200078e02ff */
[----:B------:R-:W-:-:S03]  /*02c0*/  LEA R3, R5, UR5, 0x2 ;  /* 0x0000000505037c11 */ /* 0x000fc6000f8e10ff */
[----:B------:R-:W-:Y:S01]  /*02d0*/  IMAD R8, R7, R4, RZ ;  /* 0x0000000407087224 */ /* 0x000fe200078e02ff */
[----:B---3--:R-:W-:Y:S06]  /*02e0*/  @!P0 BRA `(.L_x_20) ;  /* 0x0000000000988947 */ /* 0x008fec0003800000 */
[----:B------:R-:W0:Y:S01]  /*02f0*/  LDC.64 R6, c[0x0][0x380] ;  /* 0x0000e000ff067b82 */ /* 0x000e220000000a00 */
[----:B------:R-:W-:Y:S01]  /*0300*/  IADD3 R10, PT, PT, R5, -R2, R4 ;  /* 0x80000002050a7210 */ /* 0x000fe20007ffe004 */
[----:B------:R-:W-:-:S04]  /*0310*/  IMAD.IADD R13, R8, 0x1, R5 ;  /* 0x00000001080d7824 */ /* 0x000fc800078e0205 */
[----:B------:R-:W-:Y:S02]  /*0320*/  IMAD R15, R11, R4, R10 ;  /* 0x000000040b0f7224 */ /* 0x000fe400078e020a */
[----:B0-----:R-:W-:-:S04]  /*0330*/  IMAD.WIDE R10, R13, 0x4, R6 ;  /* 0x000000040d0a7825 */ /* 0x001fc800078e0206 */
[----:B------:R-:W-:Y:S01]  /*0340*/  IMAD.WIDE R12, R15, 0x4, R6 ;  /* 0x000000040f0c7825 */ /* 0x000fe200078e0206 */
[----:B------:R-:W2:Y:S05]  /*0350*/  LDG.E R14, desc[UR8][R10.64] ;  /* 0x000000080a0e7981 */ /* 0x000eaa000c1e1900 */
[----:B------:R-:W3:Y:S01]  /*0360*/  LDG.E R12, desc[UR8][R12.64] ;  /* 0x000000080c0c7981 */ /* 0x000ee2000c1e1900 */
[----:B------:R-:W-:Y:S02]  /*0370*/  UIADD3 UR4, UPT, UPT, UR6, 0x80, URZ ;  /* 0x0000008006047890 */ /* 0x000fe4000fffe0ff */
[----:B------:R-:W-:Y:S02]  /*0380*/  ULEA UR5, UR7, UR6, 0x18 ;  /* 0x0000000607057291 */ /* 0x000fe4000f8ec0ff */
[----:B------:R-:W-:-:S04]  /*0390*/  ULEA UR4, UR7, UR4, 0x18 ;  /* 0x0000000407047291 */ /* 0x000fc8000f8ec0ff */
[C---:B------:R-:W-:Y:S02]  /*03a0*/  LEA R15, R5.reuse, UR5, 0x2 ;  /* 0x00000005050f7c11 */ /* 0x040fe4000f8e10ff */
[----:B------:R-:W-:-:S03]  /*03b0*/  LEA R17, R5, UR4, 0x2 ;  /* 0x0000000405117c11 */ /* 0x000fc6000f8e10ff */
[----:B--2---:R-:W-:Y:S04]  /*03c0*/  STS [R15], R14 ;  /* 0x0000000e0f007388 */ /* 0x004fe80000000800 */
[----:B---3--:R-:W-:Y:S01]  /*03d0*/  STS [R17], R12 ;  /* 0x0000000c11007388 */ /* 0x008fe20000000800 */
[----:B------:R-:W-:Y:S06]  /*03e0*/  BAR.SYNC.DEFER_BLOCKING 0x0 ;  /* 0x0000000000007b1d */ /* 0x000fec0000010000 */
[----:B------:R-:W0:Y:S04]  /*03f0*/  LDS R19, [R15] ;  /* 0x000000000f137984 */ /* 0x000e280000000800 */
[----:B------:R-:W1:Y:S01]  /*0400*/  LDS R21, [R17] ;  /* 0x0000000011157984 */ /* 0x000e620000000800 */
[----:B0-----:R-:W-:-:S06]  /*0410*/  IMAD.WIDE.U32 R10, R19, 0x4, R6 ;  /* 0x00000004130a7825 */ /* 0x001fcc00078e0006 */
[----:B-1----:R-:W2:Y:S04]  /*0420*/  ATOMG.E.MIN.STRONG.GPU PT, R10, desc[UR8][R10.64], R21 ;  /* 0x800000150a0a79a8 */ /* 0x002ea800089ef108 */
[----:B--2---:R0:W-:Y:S01]  /*0430*/  STS [R0], R10 ;  /* 0x0000000a00007388 */ /* 0x0041e20000000800 */
[----:B------:R-:W-:-:S13]  /*0440*/  ISETP.NE.AND P0, PT, R10, R21, PT ;  /* 0x000000150a00720c */ /* 0x000fda0003f05270 */
[----:B0-----:R-:W-:Y:S05]  /*0450*/  @!P0 BRA `(.L_x_21) ;  /* 0x0000000000348947 */ /* 0x001fea0003800000 */
[----:B------:R-:W-:Y:S01]  /*0460*/  BSSY B0, `(.L_x_22) ;  /* 0x0000009000007945 */ /* 0x000fe20003800000 */
.L_x_23:
[CC--:B------:R-:W-:Y:S01]  /*0470*/  VIMNMX.U32 R11, PT, PT, R10.reuse, R21.reuse, !PT ;  /* 0x000000150a0b7248 */ /* 0x0c0fe20007fe0000 */
[----:B------:R-:W-:Y:S05]  /*0480*/  YIELD ;  /* 0x0000000000007946 */ /* 0x000fea0003800000 */
[----:B------:R-:W-:Y:S01]  /*0490*/  VIMNMX.U32 R13, PT, PT, R10, R21, PT ;  /* 0x000000150a0d7248 */ /* 0x000fe20003fe0000 */
[----:B------:R-:W-:-:S06]  /*04a0*/  IMAD.WIDE.U32 R10, R11, 0x4, R6 ;  /* 0x000000040b0a7825 */ /* 0x000fcc00078e0006 */
[----:B------:R-:W2:Y:S01]  /*04b0*/  ATOMG.E.MIN.STRONG.GPU PT, R10, desc[UR8][R10.64], R13 ;  /* 0x8000000d0a0a79a8 */ /* 0x000ea200089ef108 */
[-C--:B------:R-:W-:Y:S02]  /*04c0*/  MOV R21, R13.reuse ;  /* 0x0000000d00157202 */ /* 0x080fe40000000f00 */
[----:B--2---:R-:W-:-:S13]  /*04d0*/  ISETP.NE.AND P0, PT, R10, R13, PT ;  /* 0x0000000d0a00720c */ /* 0x004fda0003f05270 */
[----:B------:R-:W-:Y:S05]  /*04e0*/  @P0 BRA `(.L_x_23) ;  /* 0xfffffffc00e00947 */ /* 0x000fea000383ffff */
[----:B------:R-:W-:Y:S05]  /*04f0*/  BSYNC B0 ;  /* 0x0000000000007941 */ /* 0x000fea0003800000 */
.L_x_22:
[----:B------:R0:W-:Y:S04]  /*0500*/  STS [R17], R13 ;  /* 0x0000000d11007388 */ /* 0x0001e80000000800 */
[----:B------:R0:W-:Y:S04]  /*0510*/  STS [R0], R13 ;  /* 0x0000000d00007388 */ /* 0x0001e80000000800 */
[----:B------:R0:W-:Y:S02]  /*0520*/  STS [R3], R13 ;  /* 0x0000000d03007388 */ /* 0x0001e40000000800 */
.L_x_21:
[----:B------:R-:W-:Y:S05]  /*0530*/  WARPSYNC.ALL ;  /* 0x0000000000007948 */ /* 0x000fea0003800000 */
[----:B------:R-:W-:Y:S06]  /*0540*/  BAR.SYNC.DEFER_BLOCKING 0x0 ;  /* 0x0000000000007b1d */ /* 0x000fec0000010000 */
.L_x_20:
[----:B------:R-:W-:-:S13]  /*0550*/  ISETP.GE.AND P0, PT, R9, RZ, PT ;  /* 0x000000ff0900720c */ /* 0x000fda0003f06270 */
[----:B------:R-:W-:Y:S05]  /*0560*/  @!P0 EXIT ;  /* 0x000000000000894d */ /* 0x000fea0003800000 */
[----:B------:R-:W1:Y:S01]  /*0570*/  LDC.64 R6, c[0x0][0x380] ;  /* 0x0000e000ff067b82 */ /* 0x000e620000000a00 */
[----:B------:R-:W-:-:S04]  /*0580*/  IMAD R10, R5, R2, R2 ;  /* 0x00000002050a7224 */ /* 0x000fc800078e0202 */
[----:B------:R-:W-:Y:S02]  /*0590*/  IMAD R10, R9, R4, R10 ;  /* 0x00000004090a7224 */ /* 0x000fe400078e020a */
[----:B------:R-:W-:Y:S02]  /*05a0*/  IMAD R9, R5, R2, R8 ;  /* 0x0000000205097224 */ /* 0x000fe400078e0208 */
[----:B------:R-:W-:Y:S02]  /*05b0*/  VIADD R11, R10, 0xffffffff ;  /* 0xffffffff0a0b7836 */ /* 0x000fe40000000000 */
[----:B-1----:R-:W-:-:S04]  /*05c0*/  IMAD.WIDE R8, R9, 0x4, R6 ;  /* 0x0000000409087825 */ /* 0x002fc800078e0206 */
[----:B------:R-:W-:Y:S02]  /*05d0*/  IMAD.WIDE R10, R11, 0x4, R6 ;  /* 0x000000040b0a7825 */ /* 0x000fe400078e0206 */
[----:B------:R-:W2:Y:S04]  /*05e0*/  LDG.E R8, desc[UR8][R8.64] ;  /* 0x0000000808087981 */ /* 0x000ea8000c1e1900 */
[----:B------:R-:W3:Y:S01]  /*05f0*/  LDG.E R10, desc[UR8][R10.64] ;  /* 0x000000080a0a7981 */ /* 0x000ee2000c1e1900 */
[----:B------:R-:W-:Y:S02]  /*0600*/  UIADD3 UR4, UPT, UPT, UR6, 0x100, URZ ;  /* 0x0000010006047890 */ /* 0x000fe4000fffe0ff */
[----:B------:R-:W-:Y:S02]  /*0610*/  UIADD3 UR5, UPT, UPT, UR6, 0x180, URZ ;  /* 0x0000018006057890 */ /* 0x000fe4000fffe0ff */
[----:B------:R-:W-:-:S02]  /*0620*/  ULEA UR4, UR7, UR4, 0x18 ;  /* 0x0000000407047291 */ /* 0x000fc4000f8ec0ff */
[----:B------:R-:W-:-:S04]  /*0630*/  ULEA UR5, UR7, UR5, 0x18 ;  /* 0x0000000507057291 */ /* 0x000fc8000f8ec0ff */
[C---:B0-----:R-:W-:Y:S02]  /*0640*/  LEA R13, R5.reuse, UR4, 0x2 ;  /* 0x00000004050d7c11 */ /* 0x041fe4000f8e10ff */
        /* <DEDUP_REMOVED lines=12> */
.L_x_26:
        /* <DEDUP_REMOVED lines=9> */
.L_x_25:
[----:B------:R0:W-:Y:S04]  /*07a0*/  STS [R15], R11 ;  /* 0x0000000b0f007388 */ /* 0x0001e80000000800 */
[----:B------:R0:W-:Y:S04]  /*07b0*/  STS [R0], R11 ;  /* 0x0000000b00007388 */ /* 0x0001e80000000800 */
[----:B------:R0:W-:Y:S02]  /*07c0*/  STS [R3], R11 ;  /* 0x0000000b03007388 */ /* 0x0001e40000000800 */
.L_x_24:
[----:B------:R-:W-:Y:S05]  /*07d0*/  WARPSYNC.ALL ;  /* 0x0000000000007948 */ /* 0x000fea0003800000 */
[----:B------:R-:W-:Y:S06]  /*07e0*/  BAR.SYNC.DEFER_BLOCKING 0x0 ;  /* 0x0000000000007b1d */ /* 0x000fec0000010000 */
[----:B------:R-:W-:Y:S05]  /*07f0*/  EXIT ;  /* 0x000000000000794d */ /* 0x000fea0003800000 */
.L_x_27:
        /* <DEDUP_REMOVED lines=16> */
.L_x_52:


//--------------------- .text._Z19intra_tile_re_labeljPj --------------------------
	.section	.text._Z19intra_tile_re_labeljPj,"ax",@progbits
	.align	128
        .global         _Z19intra_tile_re_labeljPj
        .type           _Z19intra_tile_re_labeljPj,@function
        .size           _Z19intra_tile_re_labeljPj,(.L_x_53 - _Z19intra_tile_re_labeljPj)
        .other          _Z19intra_tile_re_labeljPj,@"STO_CUDA_ENTRY STV_DEFAULT"
_Z19intra_tile_re_labeljPj:
.text._Z19intra_tile_re_labeljPj:
[----:B------:R-:W-:Y:S08]  /*0000*/  LDC R1, c[0x0][0x37c] ;  /* 0x0000df00ff017b82 */ /* 0x000ff00000000800 */
[----:B------:R-:W-:Y:S01]  /*0010*/  S2UR UR4, SR_CTAID.X ;  /* 0x00000000000479c3 */ /* 0x000fe20000002500 */
[----:B------:R-:W0:Y:S07]  /*0020*/  LDCU UR6, c[0x0][0x370] ;  /* 0x00006e00ff0677ac */ /* 0x000e2e0008000800 */
[----:B------:R-:W0:Y:S08]  /*0030*/  S2UR UR5, SR_CTAID.Y ;  /* 0x00000000000579c3 */ /* 0x000e300000002600 */
[----:B------:R-:W1:Y:S01]  /*0040*/  LDC R0, c[0x0][0x374] ;  /* 0x0000dd00ff007b82 */ /* 0x000e620000000800 */
[----:B0-----:R-:W-:-:S02]  /*0050*/  UIMAD UR4, UR5, UR6, UR4 ;  /* 0x00000006050472a4 */ /* 0x001fc4000f8e0204 */
[----:B-1----:R-:W-:-:S05]  /*0060*/  IMAD R0, R0, UR6, RZ ;  /* 0x0000000600007c24 */ /* 0x002fca000f8e02ff */
[----:B------:R-:W-:-:S13]  /*0070*/  ISETP.LE.U32.AND P0, PT, R0, UR4, PT ;  /* 0x0000000400007c0c */ /* 0x000fda000bf03070 */
[----:B------:R-:W-:Y:S05]  /*0080*/  @P0 EXIT ;  /* 0x000000000000094d */ /* 0x000fea0003800000 */
[----:B------:R-:W0:Y:S01]  /*0090*/  S2R R3, SR_TID.Y ;  /* 0x0000000000037919 */ /* 0x000e220000002200 */
[----:B------:R-:W0:Y:S01]  /*00a0*/  LDC R0, c[0x0][0x364] ;  /* 0x0000d900ff007b82 */ /* 0x000e220000000800 */
[----:B------:R-:W1:Y:S01]  /*00b0*/  LDCU UR5, c[0x0][0x360] ;  /* 0x00006c00ff0577ac */ /* 0x000e620008000800 */
[----:B------:R-:W1:Y:S01]  /*00c0*/  S2R R7, SR_TID.X ;  /* 0x0000000000077919 */ /* 0x000e620000002100 */
[----:B------:R-:W2:Y:S05]  /*00d0*/  LDCU.64 UR6, c[0x0][0x358] ;  /* 0x00006b00ff0677ac */ /* 0x000eaa0008000a00 */
[----:B------:R-:W3:Y:S01]  /*00e0*/  LDC.64 R4, c[0x0][0x388] ;  /* 0x0000e200ff047b82 */ /* 0x000ee20000000a00 */
[----:B0-----:R-:W-:-:S04]  /*00f0*/  IMAD R0, R0, UR4, R3 ;  /* 0x0000000400007c24 */ /* 0x001fc8000f8e0203 */
[----:B-1----:R-:W-:-:S04]  /*0100*/  IMAD R3, R0, UR5, R7 ;  /* 0x0000000500037c24 */ /* 0x002fc8000f8e0207 */
[----:B---3--:R-:W-:-:S05]  /*0110*/  IMAD.WIDE.U32 R2, R3, 0x4, R4 ;  /* 0x0000000403027825 */ /* 0x008fca00078e0004 */
[----:B--2---:R-:W2:Y:S02]  /*0120*/  LDG.E R7, desc[UR6][R2.64] ;  /* 0x0000000602077981 */ /* 0x004ea4000c1e1900 */
[----:B--2---:R-:W-:-:S13]  /*0130*/  ISETP.NE.AND P0, PT, R7, RZ, PT ;  /* 0x000000ff0700720c */ /* 0x004fda0003f05270 */
[----:B------:R-:W-:Y:S05]  /*0140*/  @!P0 EXIT ;  /* 0x000000000000894d */ /* 0x000fea0003800000 */
[----:B------:R-:W-:-:S06]  /*0150*/  IMAD.WIDE.U32 R4, R7, 0x4, R4 ;  /* 0x0000000407047825 */ /* 0x000fcc00078e0004 */
[----:B------:R-:W2:Y:S04]  /*0160*/  LDG.E R5, desc[UR6][R4.64] ;  /* 0x0000000604057981 */ /* 0x000ea8000c1e1900 */
[----:B--2---:R-:W-:Y:S01]  /*0170*/  STG.E desc[UR6][R2.64], R5 ;  /* 0x0000000502007986 */ /* 0x004fe2000c101906 */
[----:B------:R-:W-:Y:S05]  /*0180*/  EXIT ;  /* 0x000000000000794d */ /* 0x000fea0003800000 */
.L_x_28:
        /* <DEDUP_REMOVED lines=15> */
.L_x_53:


//--------------------- .text._Z19intra_tile_labelingPKhjPj --------------------------
	.section	.text._Z19intra_tile_labelingPKhjPj,"ax",@progbits
	.align	128
        .global         _Z19intra_tile_labelingPKhjPj
        .type           _Z19intra_tile_labelingPKhjPj,@function
        .size           _Z19intra_tile_labelingPKhjPj,(.L_x_54 - _Z19intra_tile_labelingPKhjPj)
        .other          _Z19intra_tile_labelingPKhjPj,@"STO_CUDA_ENTRY STV_DEFAULT"
_Z19intra_tile_labelingPKhjPj:
.text._Z19intra_tile_labelingPKhjPj:
[----:B------:R-:W-:Y:S08]  /*0000*/  LDC R1, c[0x0][0x37c] ;  /* 0x0000df00ff017b82 */ /* 0x000ff00000000800 */
[----:B------:R-:W0:Y:S01]  /*0010*/  LDC R0, c[0x0][0x360] ;  /* 0x0000d800ff007b82 */ /* 0x000e220000000800 */
[----:B------:R-:W1:Y:S01]  /*0020*/  LDCU UR10, c[0x0][0x364] ;  /* 0x00006c80ff0a77ac */ /* 0x000e620008000800 */
[----:B------:R-:W2:Y:S06]  /*0030*/  S2R R4, SR_CTAID.Y ;  /* 0x0000000000047919 */ /* 0x000eac0000002600 */
[----:B------:R-:W3:Y:S08]  /*0040*/  LDC R8, c[0x0][0x370] ;  /* 0x0000dc00ff087b82 */ /* 0x000ef00000000800 */
[----:B------:R-:W2:Y:S01]  /*0050*/  S2UR UR4, SR_CTAID.X ;  /* 0x00000000000479c3 */ /* 0x000ea20000002500 */
[----:B---3--:R-:W3:Y:S01]  /*0060*/  I2F.U32.RP R5, R8 ;  /* 0x0000000800057306 */ /* 0x008ee20000209000 */
[----:B------:R-:W-:Y:S01]  /*0070*/  ISETP.NE.U32.AND P2, PT, R8, RZ, PT ;  /* 0x000000ff0800720c */ /* 0x000fe20003f45070 */
[----:B--2---:R-:W-:Y:S01]  /*0080*/  IMAD R4, R4, R8, UR4 ;  /* 0x0000000404047e24 */ /* 0x004fe2000f8e0208 */
[----:B------:R-:W2:Y:S05]  /*0090*/  LDCU UR4, c[0x0][0x374] ;  /* 0x00006e80ff0477ac */ /* 0x000eaa0008000800 */
[----:B---3--:R-:W3:Y:S02]  /*00a0*/  MUFU.RCP R5, R5 ;  /* 0x0000000500057308 */ /* 0x008ee40000001000 */
[----:B---3--:R-:W-:-:S02]  /*00b0*/  VIADD R2, R5, 0xffffffe ;  /* 0x0ffffffe05027836 */ /* 0x008fc40000000000 */
[----:B------:R-:W3:Y:S04]  /*00c0*/  S2R R5, SR_TID.X ;  /* 0x0000000000057919 */ /* 0x000ee80000002100 */
[----:B------:R4:W5:Y:S02]  /*00d0*/  F2I.FTZ.U32.TRUNC.NTZ R3, R2 ;  /* 0x0000000200037305 */ /* 0x000964000021f000 */
[----:B----4-:R-:W-:Y:S02]  /*00e0*/  IMAD.MOV.U32 R2, RZ, RZ, RZ ;  /* 0x000000ffff027224 */ /* 0x010fe400078e00ff */
[----:B-----5:R-:W-:-:S04]  /*00f0*/  IMAD.MOV R7, RZ, RZ, -R3 ;  /* 0x000000ffff077224 */ /* 0x020fc800078e0a03 */
[----:B------:R-:W-:-:S04]  /*0100*/  IMAD R7, R7, R8, RZ ;  /* 0x0000000807077224 */ /* 0x000fc800078e02ff */
[----:B------:R-:W-:-:S04]  /*0110*/  IMAD.HI.U32 R3, R3, R7, R2 ;  /* 0x0000000703037227 */ /* 0x000fc800078e0002 */
[----:B--2---:R-:W-:Y:S01]  /*0120*/  IMAD R7, R8, UR4, RZ ;  /* 0x0000000408077c24 */ /* 0x004fe2000f8e02ff */
[----:B------:R-:W2:Y:S01]  /*0130*/  LDCU UR4, c[0x0][0x388] ;  /* 0x00007100ff0477ac */ /* 0x000ea20008000800 */
[----:B------:R-:W-:-:S03]  /*0140*/  IMAD.HI.U32 R6, R3, R4, RZ ;  /* 0x0000000403067227 */ /* 0x000fc600078e00ff */
[----:B------:R-:W-:Y:S01]  /*0150*/  ISETP.GE.U32.AND P3, PT, R4, R7, PT ;  /* 0x000000070400720c */ /* 0x000fe20003f66070 */
[----:B------:R-:W-:-:S04]  /*0160*/  IMAD.MOV R3, RZ, RZ, -R6 ;  /* 0x000000ffff037224 */ /* 0x000fc800078e0a06 */
[----:B------:R-:W-:-:S05]  /*0170*/  IMAD R3, R8, R3, R4 ;  /* 0x0000000308037224 */ /* 0x000fca00078e0204 */
[----:B------:R-:W-:-:S13]  /*0180*/  ISETP.GE.U32.AND P0, PT, R3, R8, PT ;  /* 0x000000080300720c */ /* 0x000fda0003f06070 */
[----:B------:R-:W-:Y:S02]  /*0190*/  @P0 IMAD.IADD R3, R3, 0x1, -R8 ;  /* 0x0000000103030824 */ /* 0x000fe400078e0a08 */
[----:B------:R-:W-:-:S03]  /*01a0*/  @P0 VIADD R6, R6, 0x1 ;  /* 0x0000000106060836 */ /* 0x000fc60000000000 */
[-C--:B------:R-:W-:Y:S02]  /*01b0*/  ISETP.GE.U32.AND P1, PT, R3, R8.reuse, PT ;  /* 0x000000080300720c */ /* 0x080fe40003f26070 */
[----:B------:R-:W4:Y:S11]  /*01c0*/  S2R R3, SR_TID.Y ;  /* 0x0000000000037919 */ /* 0x000f360000002200 */
[----:B------:R-:W-:Y:S01]  /*01d0*/  @P1 VIADD R6, R6, 0x1 ;  /* 0x0000000106061836 */ /* 0x000fe20000000000 */
[----:B------:R-:W-:Y:S01]  /*01e0*/  @!P2 LOP3.LUT R6, RZ, R8, RZ, 0x33, !PT ;  /* 0x00000008ff06a212 */ /* 0x000fe200078e33ff */
[----:B0123--:R-:W-:Y:S06]  /*01f0*/  @P3 EXIT ;  /* 0x000000000000394d */ /* 0x00ffec0003800000 */
[----:B------:R-:W0:Y:S01]  /*0200*/  LDCU.64 UR12, c[0x0][0x380] ;  /* 0x00007000ff0c77ac */ /* 0x000e220008000a00 */
[----:B------:R-:W-:Y:S02]  /*0210*/  IMAD.MOV R7, RZ, RZ, -R6 ;  /* 0x000000ffff077224 */ /* 0x000fe400078e0a06 */
[----:B------:R-:W-:Y:S01]  /*0220*/  VIADD R2, R0, 0xffffffff ;  /* 0xffffffff00027836 */ /* 0x000fe20000000000 */
[----:B------:R-:W-:Y:S01]  /*0230*/  UIADD3 UR7, UPT, UPT, UR10, -0x1, URZ ;  /* 0xffffffff0a077890 */ /* 0x000fe2000fffe0ff */
[----:B------:R-:W-:Y:S01]  /*0240*/  IMAD R7, R8, R7, R4 ;  /* 0x0000000708077224 */ /* 0x000fe200078e0204 */
[----:B------:R-:W1:Y:S03]  /*0250*/  LDCU.64 UR8, c[0x0][0x358] ;  /* 0x00006b00ff0877ac */ /* 0x000e660008000a00 */
[----:B------:R-:W-:Y:S02]  /*0260*/  IMAD R7, R2, R7, R5 ;  /* 0x0000000702077224 */ /* 0x000fe400078e0205 */
[----:B----4-:R-:W-:-:S04]  /*0270*/  IMAD R6, R6, UR7, R3 ;  /* 0x0000000706067c24 */ /* 0x010fc8000f8e0203 */
[----:B------:R-:W-:-:S05]  /*0280*/  IMAD R6, R6, UR4, R7 ;  /* 0x0000000406067c24 */ /* 0x000fca000f8e0207 */
[----:B0-----:R-:W-:-:S05]  /*0290*/  IADD3 R8, P0, PT, R6, UR12, RZ ;  /* 0x0000000c06087c10 */ /* 0x001fca000ff1e0ff */
[----:B------:R-:W-:-:S05]  /*02a0*/  IMAD.X R9, RZ, RZ, UR13, P0 ;  /* 0x0000000dff097e24 */ /* 0x000fca00080e06ff */
[----:B-1----:R-:W2:Y:S01]  /*02b0*/  LDG.E.U8 R8, desc[UR8][R8.64] ;  /* 0x0000000808087981 */ /* 0x002ea2000c1e1100 */
[----:B------:R-:W0:Y:S01]  /*02c0*/  S2UR UR6, SR_CgaCtaId ;  /* 0x00000000000679c3 */ /* 0x000e220000008800 */
[----:B------:R-:W-:Y:S01]  /*02d0*/  IMAD R6, R3, R0, RZ ;  /* 0x0000000003067224 */ /* 0x000fe200078e02ff */
[----:B------:R-:W-:Y:S01]  /*02e0*/  UMOV UR4, 0x400 ;  /* 0x0000040000047882 */ /* 0x000fe20000000000 */
[----:B------:R-:W-:Y:S01]  /*02f0*/  IMAD R10, R0, UR10, RZ ;  /* 0x0000000a000a7c24 */ /* 0x000fe2000f8e02ff */
[----:B------:R-:W-:Y:S01]  /*0300*/  UIADD3 UR5, UPT, UPT, UR4, 0x10, URZ ;  /* 0x0000001004057890 */ /* 0x000fe2000fffe0ff */
[----:B------:R-:W-:Y:S01]  /*0310*/  IMAD.IADD R7, R6, 0x1, R5 ;  /* 0x0000000106077824 */ /* 0x000fe200078e0205 */
[----:B------:R-:W-:Y:S01]  /*0320*/  ISETP.NE.AND P1, PT, R5, RZ, PT ;  /* 0x000000ff0500720c */ /* 0x000fe20003f25270 */
[----:B------:R-:W-:Y:S02]  /*0330*/  BSSY.RECONVERGENT B1, `(.L_x_29) ;  /* 0x0000090000017945 */ /* 0x000fe40003800200 */
[----:B------:R-:W-:Y:S01]  /*0340*/  IMAD R4, R4, R10, R7 ;  /* 0x0000000a04047224 */ /* 0x000fe200078e0207 */
[----:B------:R-:W-:Y:S01]  /*0350*/  ISETP.LT.U32.AND P1, PT, R3, UR7, P1 ;  /* 0x0000000703007c0c */ /* 0x000fe20008f21070 */
[----:B0-----:R-:W-:-:S02]  /*0360*/  ULEA UR5, UR6, UR5, 0x18 ;  /* 0x0000000506057291 */ /* 0x001fc4000f8ec0ff */
[----:B------:R-:W-:-:S04]  /*0370*/  ULEA UR4, UR6, UR4, 0x18 ;  /* 0x0000000406047291 */ /* 0x000fc8000f8ec0ff */
[----:B------:R-:W-:Y:S02]  /*0380*/  LEA R7, R7, UR5, 0x2 ;  /* 0x0000000507077c11 */ /* 0x000fe4000f8e10ff */
[----:B--2---:R-:W-:Y:S02]  /*0390*/  ISETP.NE.AND P0, PT, R8, 0x1, PT ;  /* 0x000000010800780c */ /* 0x004fe40003f05270 */
[----:B------:R-:W-:Y:S01]  /*03a0*/  IADD3 R8, PT, PT, R5, R6, -R0 ;  /* 0x0000000605087210 */ /* 0x000fe20007ffe800 */
[----:B------:R-:W-:Y:S01]  /*03b0*/  IMAD.U32 R6, RZ, RZ, UR4 ;  /* 0x00000004ff067e24 */ /* 0x000fe2000f8e00ff */
[----:B------:R-:W-:Y:S01]  /*03c0*/  SEL R10, R4, RZ, !P0 ;  /* 0x000000ff040a7207 */ /* 0x000fe20004000000 */
[----:B------:R-:W-:Y:S01]  /*03d0*/  IMAD R0, R0, 0x4, R7 ;  /* 0x0000000400007824 */ /* 0x000fe200078e0207 */
[----:B------:R-:W-:Y:S02]  /*03e0*/  ISETP.NE.AND P0, PT, R3, RZ, PT ;  /* 0x000000ff0300720c */ /* 0x000fe40003f05270 */
[----:B------:R-:W-:Y:S01]  /*03f0*/  LEA R8, R8, UR5, 0x2 ;  /* 0x0000000508087c11 */ /* 0x000fe2000f8e10ff */
[----:B------:R0:W-:Y:S01]  /*0400*/  STS [R7], R10 ;  /* 0x0000000a07007388 */ /* 0x0001e20000000800 */
[----:B------:R-:W-:Y:S01]  /*0410*/  BAR.SYNC.DEFER_BLOCKING 0x0 ;  /* 0x0000000000007b1d */ /* 0x000fe20000010000 */
[----:B------:R-:W-:-:S02]  /*0420*/  ISETP.NE.AND P2, PT, R5, RZ, P0 ;  /* 0x000000ff0500720c */ /* 0x000fc40000745270 */
[----:B------:R-:W-:-:S13]  /*0430*/  ISETP.LT.U32.AND P0, PT, R5, R2, P0 ;  /* 0x000000020500720c */ /* 0x000fda0000701070 */
.L_x_49:
[----:B-1----:R1:W-:Y:S01]  /*0440*/  STS.U8 [R6], RZ ;  /* 0x000000ff06007388 */ /* 0x0023e20000000000 */
[----:B------:R-:W-:Y:S04]  /*0450*/  BSSY.RECONVERGENT B2, `(.L_x_30) ;  /* 0x0000022000027945 */ /* 0x000fe80003800200 */
[----:B------:R-:W-:Y:S04]  /*0460*/  BSSY.RELIABLE B0, `(.L_x_31) ;  /* 0x0000015000007945 */ /* 0x000fe80003800100 */
[----:B-1234-:R-:W-:Y:S05]  /*0470*/  @!P2 BRA `(.L_x_32) ;  /* 0x000000000040a947 */ /* 0x01efea0003800000 */
[----:B0-----:R-:W0:Y:S01]  /*0480*/  LDS R10, [R8+-0x4] ;  /* 0xfffffc00080a7984 */ /* 0x001e220000000800 */
[----:B------:R-:W-:Y:S01]  /*0490*/  BSSY.RECONVERGENT B3, `(.L_x_33) ;  /* 0x000000d000037945 */ /* 0x000fe20003800200 */
[----:B0-----:R-:W-:-:S13]  /*04a0*/  ISETP.NE.AND P3, PT, R10, RZ, PT ;  /* 0x000000ff0a00720c */ /* 0x001fda0003f65270 */
[----:B------:R-:W-:Y:S05]  /*04b0*/  @!P3 BRA `(.L_x_34) ;  /* 0x000000000028b947 */ /* 0x000fea0003800000 */
[----:B------:R-:W0:Y:S02]  /*04c0*/  LDS R9, [R7] ;  /* 0x0000000007097984 */ /* 0x000e240000000800 */
[----:B0-----:R-:W-:-:S13]  /*04d0*/  ISETP.GE.U32.AND P3, PT, R10, R9, PT ;  /* 0x000000090a00720c */ /* 0x001fda0003f66070 */
[----:B------:R-:W-:Y:S05]  /*04e0*/  @P3 BRA `(.L_x_34) ;  /* 0x00000000001c3947 */ /* 0x000fea0003800000 */
[----:B------:R-:W0:Y:S01]  /*04f0*/  S2UR UR5, SR_CgaCtaId ;  /* 0x00000000000579c3 */ /* 0x000e220000008800 */
[----:B------:R-:W-:Y:S01]  /*0500*/  UMOV UR4, 0x400 ;  /* 0x0000040000047882 */ /* 0x000fe20000000000 */
[----:B------:R-:W-:Y:S01]  /*0510*/  IMAD.MOV.U32 R9, RZ, RZ, 0x1 ;  /* 0x00000001ff097424 */ /* 0x000fe200078e00ff */
[----:B------:R1:W-:Y:S01]  /*0520*/  STS [R7], R10 ;  /* 0x0000000a07007388 */ /* 0x0003e20000000800 */
[----:B0-----:R-:W-:-:S06]  /*0530*/  ULEA UR4, UR5, UR4, 0x18 ;  /* 0x0000000405047291 */ /* 0x001fcc000f8ec0ff */
[----:B------:R-:W-:-:S05]  /*0540*/  IMAD.U32 R6, RZ, RZ, UR4 ;  /* 0x00000004ff067e24 */ /* 0x000fca000f8e00ff */
[----:B------:R1:W-:Y:S02]  /*0550*/  STS.U8 [R6], R9 ;  /* 0x0000000906007388 */ /* 0x0003e40000000000 */
.L_x_34:
[----:B------:R-:W-:Y:S05]  /*0560*/  BSYNC.RECONVERGENT B3 ;  /* 0x0000000000037941 */ /* 0x000fea0003800200 */
.L_x_33:
[----:B------:R-:W-:Y:S05]  /*0570*/  BRA `(.L_x_35) ;  /* 0x00000000000c7947 */ /* 0x000fea0003800000 */
.L_x_32:
[----:B------:R-:W-:-:S13]  /*0580*/  ISETP.NE.AND P3, PT, R3, RZ, PT ;  /* 0x000000ff0300720c */ /* 0x000fda0003f65270 */
[----:B------:R-:W-:Y:S05]  /*0590*/  @!P3 BREAK.RELIABLE B0 ;  /* 0x000000000000b942 */ /* 0x000fea0003800100 */
[----:B------:R-:W-:Y:S05]  /*05a0*/  @!P3 BRA `(.L_x_36) ;  /* 0x000000000030b947 */ /* 0x000fea0003800000 */
.L_x_35:
[----:B------:R-:W-:Y:S05]  /*05b0*/  BSYNC.RELIABLE B0 ;  /* 0x0000000000007941 */ /* 0x000fea0003800100 */
.L_x_31:
[----:B01----:R-:W0:Y:S02]  /*05c0*/  LDS R10, [R8] ;  /* 0x00000000080a7984 */ /* 0x003e240000000800 */
[----:B0-----:R-:W-:-:S13]  /*05d0*/  ISETP.NE.AND P3, PT, R10, RZ, PT ;  /* 0x000000ff0a00720c */ /* 0x001fda0003f65270 */
[----:B------:R-:W-:Y:S05]  /*05e0*/  @!P3 BRA `(.L_x_36) ;  /* 0x000000000020b947 */ /* 0x000fea0003800000 */
[----:B------:R-:W0:Y:S01]  /*05f0*/  LDS R9, [R7] ;  /* 0x0000000007097984 */ /* 0x000e220000000800 */
[----:B------:R-:W-:Y:S01]  /*0600*/  IMAD.MOV.U32 R11, RZ, RZ, 0x1 ;  /* 0x00000001ff0b7424 */ /* 0x000fe200078e00ff */
[----:B0-----:R-:W-:-:S13]  /*0610*/  ISETP.GE.U32.AND P3, PT, R10, R9, PT ;  /* 0x000000090a00720c */ /* 0x001fda0003f66070 */
[----:B------:R-:W0:Y:S01]  /*0620*/  @!P3 S2R R12, SR_CgaCtaId ;  /* 0x00000000000cb919 */ /* 0x000e220000008800 */
[----:B------:R-:W-:Y:S01]  /*0630*/  @!P3 MOV R9, 0x400 ;  /* 0x000004000009b802 */ /* 0x000fe20000000f00 */
[----:B------:R1:W-:Y:S03]  /*0640*/  @!P3 STS [R7], R10 ;  /* 0x0000000a0700b388 */ /* 0x0003e60000000800 */
[----:B0-----:R-:W-:-:S05]  /*0650*/  @!P3 LEA R6, R12, R9, 0x18 ;  /* 0x000000090c06b211 */ /* 0x001fca00078ec0ff */
[----:B------:R1:W-:Y:S02]  /*0660*/  @!P3 STS.U8 [R6], R11 ;  /* 0x0000000b0600b388 */ /* 0x0003e40000000000 */
.L_x_36:
[----:B------:R-:W-:Y:S05]  /*0670*/  BSYNC.RECONVERGENT B2 ;  /* 0x0000000000027941 */ /* 0x000fea0003800200 */
.L_x_30:
[----:B------:R-:W-:Y:S01]  /*0680*/  BSSY.RECONVERGENT B2, `(.L_x_37) ;  /* 0x0000010000027945 */ /* 0x000fe20003800200 */
[C---:B------:R-:W-:Y:S02]  /*0690*/  ISETP.NE.AND P3, PT, R5.reuse, RZ, PT ;  /* 0x000000ff0500720c */ /* 0x040fe40003f65270 */
[----:B------:R-:W-:Y:S02]  /*06a0*/  ISETP.GE.U32.AND P4, PT, R5, R2, PT ;  /* 0x000000020500720c */ /* 0x000fe40003f86070 */
[----:B------:R-:W-:Y:S01]  /*06b0*/  ISETP.GE.U32.AND P5, PT, R3, UR7, PT ;  /* 0x0000000703007c0c */ /* 0x000fe2000bfa6070 */
[----:B------:R-:W-:-:S12]  /*06c0*/  @!P0 BRA `(.L_x_38) ;  /* 0x00000000002c8947 */ /* 0x000fd80003800000 */
[----:B01----:R-:W0:Y:S02]  /*06d0*/  LDS R10, [R8+0x4] ;  /* 0x00000400080a7984 */ /* 0x003e240000000800 */
        /* <DEDUP_REMOVED lines=10> */
.L_x_38:
[----:B------:R-:W-:Y:S05]  /*0780*/  BSYNC.RECONVERGENT B2 ;  /* 0x0000000000027941 */ /* 0x000fea0003800200 */
.L_x_37:
[----:B------:R-:W-:Y:S04]  /*0790*/  BSSY.RECONVERGENT B2, `(.L_x_39) ;  /* 0x000000d000027945 */ /* 0x000fe80003800200 */
[----:B------:R-:W-:Y:S05]  /*07a0*/  @!P3 BRA `(.L_x_40) ;  /* 0x00000000002cb947 */ /* 0x000fea0003800000 */
[----:B012---:R-:W0:Y:S02]  /*07b0*/  LDS R10, [R7+-0x4] ;  /* 0xfffffc00070a7984 */ /* 0x007e240000000800 */
        /* <DEDUP_REMOVED lines=10> */
.L_x_40:
[----:B------:R-:W-:Y:S05]  /*0860*/  BSYNC.RECONVERGENT B2 ;  /* 0x0000000000027941 */ /* 0x000fea0003800200 */
.L_x_39:
[----:B------:R-:W-:Y:S04]  /*0870*/  BSSY.RECONVERGENT B2, `(.L_x_41) ;  /* 0x000000d000027945 */ /* 0x000fe80003800200 */
[----:B------:R-:W-:Y:S05]  /*0880*/  @P4 BRA `(.L_x_42) ;  /* 0x00000000002c4947 */ /* 0x000fea0003800000 */
[----:B0123--:R-:W0:Y:S02]  /*0890*/  LDS R10, [R7+0x4] ;  /* 0x00000400070a7984 */ /* 0x00fe240000000800 */
        /* <DEDUP_REMOVED lines=10> */
.L_x_42:
[----:B------:R-:W-:Y:S05]  /*0940*/  BSYNC.RECONVERGENT B2 ;  /* 0x0000000000027941 */ /* 0x000fea0003800200 */
.L_x_41:
[----:B------:R-:W-:Y:S04]  /*0950*/  BSSY.RECONVERGENT B2, `(.L_x_43) ;  /* 0x000000d000027945 */ /* 0x000fe80003800200 */
[----:B------:R-:W-:Y:S05]  /*0960*/  @!P1 BRA `(.L_x_44) ;  /* 0x00000000002c9947 */ /* 0x000fea0003800000 */
[----:B01234-:R-:W0:Y:S02]  /*0970*/  LDS R10, [R0+-0x4] ;  /* 0xfffffc00000a7984 */ /* 0x01fe240000000800 */
        /* <DEDUP_REMOVED lines=10> */
.L_x_44:
[----:B------:R-:W-:Y:S05]  /*0a20*/  BSYNC.RECONVERGENT B2 ;  /* 0x0000000000027941 */ /* 0x000fea0003800200 */
.L_x_43:
[----:B------:R-:W-:Y:S04]  /*0a30*/  BSSY.RECONVERGENT B2, `(.L_x_45) ;  /* 0x000001b000027945 */ /* 0x000fe80003800200 */
[----:B------:R-:W-:Y:S05]  /*0a40*/  @P5 BRA `(.L_x_46) ;  /* 0x0000000000645947 */ /* 0x000fea0003800000 */
[----:B01234-:R-:W0:Y:S01]  /*0a50*/  LDS R10, [R0] ;  /* 0x00000000000a7984 */ /* 0x01fe220000000800 */
[----:B------:R-:W-:Y:S01]  /*0a60*/  BSSY.RECONVERGENT B3, `(.L_x_47) ;  /* 0x000000b000037945 */ /* 0x000fe20003800200 */
        /* <DEDUP_REMOVED lines=10> */
.L_x_48:
[----:B------:R-:W-:Y:S05]  /*0b10*/  BSYNC.RECONVERGENT B3 ;  /* 0x0000000000037941 */ /* 0x000fea0003800200 */
.L_x_47:
[----:B------:R-:W-:Y:S05]  /*0b20*/  @P4 BRA `(.L_x_46) ;  /* 0x00000000002c4947 */ /* 0x000fea0003800000 */
[----:B-1----:R-:W0:Y:S02]  /*0b30*/  LDS R10, [R0+0x4] ;  /* 0x00000400000a7984 */ /* 0x002e240000000800 */
        /* <DEDUP_REMOVED lines=10> */
.L_x_46:
[----:B------:R-:W-:Y:S05]  /*0be0*/  BSYNC.RECONVERGENT B2 ;  /* 0x0000000000027941 */ /* 0x000fea0003800200 */
.L_x_45:
[----:B------:R-:W-:Y:S06]  /*0bf0*/  BAR.SYNC.DEFER_BLOCKING 0x0 ;  /* 0x0000000000007b1d */ /* 0x000fec0000010000 */
[----:B------:R-:W5:Y:S02]  /*0c00*/  LDS.U8 R9, [R6] ;  /* 0x0000000006097984 */ /* 0x000f640000000000 */
[----:B-----5:R-:W-:-:S13]  /*0c10*/  ISETP.NE.AND P3, PT, R9, RZ, PT ;  /* 0x000000ff0900720c */ /* 0x020fda0003f65270 */
[----:B------:R-:W-:Y:S05]  /*0c20*/  @P3 BRA `(.L_x_49) ;  /* 0xfffffff800043947 */ /* 0x000fea000383ffff */
[----:B------:R-:W-:Y:S05]  /*0c30*/  BSYNC.RECONVERGENT B1 ;  /* 0x0000000000017941 */ /* 0x000fea0003800200 */
.L_x_29:
[----:B------:R-:W-:Y:S05]  /*0c40*/  WARPSYNC.ALL ;  /* 0x0000000000007948 */ /* 0x000fea0003800000 */
[----:B01234-:R-:W0:Y:S01]  /*0c50*/  LDS R7, [R7] ;  /* 0x0000000007077984 */ /* 0x01fe220000000800 */
[----:B------:R-:W1:Y:S02]  /*0c60*/  LDC.64 R2, c[0x0][0x390] ;  /* 0x0000e400ff027b82 */ /* 0x000e640000000a00 */
[----:B-1----:R-:W-:-:S05]  /*0c70*/  IMAD.WIDE.U32 R4, R4, 0x4, R2 ;  /* 0x0000000404047825 */ /* 0x002fca00078e0002 */
[----:B0-----:R-:W-:Y:S01]  /*0c80*/  STG.E desc[UR8][R4.64], R7 ;  /* 0x0000000704007986 */ /* 0x001fe2000c101908 */
[----:B------:R-:W-:Y:S05]  /*0c90*/  EXIT ;  /* 0x000000000000794d */ /* 0x000fea0003800000 */
.L_x_50:
        /* <DEDUP_REMOVED lines=14> */
.L_x_54:


//--------------------- .nv.shared._Z16root_equivalenceILj32EEvPjjj --------------------------
	.section	.nv.shared._Z16root_equivalenceILj32EEvPjjj,"aw",@nobits
	.sectionflags	@""
	.align	16
.nv.shared._Z16root_equivalenceILj32EEvPjjj:
	.zero		2048


//--------------------- .nv.shared.reserved.0     --------------------------
	.section	.nv.shared.reserved.0,"aw",@nobits
	.weak		__nv_reservedSMEM_offset_0_alias
	.size		__nv_reservedSMEM_offset_0_alias, 0, 64
	.other		__nv_reservedSMEM_offset_0_alias,@"STO_CUDA_RESERVED_SHARED STV_DEFAULT"
__nv_reservedSMEM_offset_0_alias:
	.zero		0
	.zero		64


//--------------------- .nv.shared._Z15stitching_tilesILj32EEvPjjj --------------------------
	.section	.nv.shared._Z15stitching_tilesILj32EEvPjjj,"aw",@nobits
	.sectionflags	@""
	.align	16
.nv.shared._Z15stitching_tilesILj32EEvPjjj:
	.zero		1792


//--------------------- .nv.shared._Z19intra_tile_re_labeljPj --------------------------
	.section	.nv.shared._Z19intra_tile_re_labeljPj,"aw",@nobits
	.sectionflags	@""
	.align	16
	.zero		1024


//--------------------- .nv.shared._Z19intra_tile_labelingPKhjPj --------------------------
	.section	.nv.shared._Z19intra_tile_labelingPKhjPj,"aw",@nobits
	.sectionflags	@""
	.align	16
.nv.shared._Z19intra_tile_labelingPKhjPj:
	.zero		1040


//--------------------- .nv.constant0._Z16root_equivalenceILj32EEvPjjj --------------------------
	.section	.nv.constant0._Z16root_equivalenceILj32EEvPjjj,"a",@progbits
	.sectionflags	@""
	.align	4
.nv.constant0._Z16root_equivalenceILj32EEvPjjj:
	.zero		912


//--------------------- .nv.constant0._Z15stitching_tilesILj32EEvPjjj --------------------------
	.section	.nv.constant0._Z15stitching_tilesILj32EEvPjjj,"a",@progbits
	.sectionflags	@""
	.align	4
.nv.constant0._Z15stitching_tilesILj32EEvPjjj:
	.zero		912


//--------------------- .nv.constant0._Z19intra_tile_re_labeljPj --------------------------
	.section	.nv.constant0._Z19intra_tile_re_labeljPj,"a",@progbits
	.sectionflags	@""
	.align	4
.nv.constant0._Z19intra_tile_re_labeljPj:
	.zero		912


//--------------------- .nv.constant0._Z19intra_tile_labelingPKhjPj --------------------------
	.section	.nv.constant0._Z19intra_tile_labelingPKhjPj,"a",@progbits
	.sectionflags	@""
	.align	4
.nv.constant0._Z19intra_tile_labelingPKhjPj:
	.zero		920


//--------------------- SYMBOLS --------------------------

	.type		.nv.reservedSmem.offset0,@object
	.size		.nv.reservedSmem.offset0,0x4
	.type		.nv.reservedSmem.cap,@object
	.size		.nv.reservedSmem.cap,0x4
